//
// Generated by NVIDIA NVVM Compiler
//
// Compiler Build ID: CL-36424714
// Cuda compilation tools, release 13.0, V13.0.88
// Based on NVVM 20.0.0
//

.version 9.0
.target sm_100
.address_size 64

	// .globl	_Z11SigmoidCudaPKfiPf
// _ZZ16ComputeCostCuda2PKfPKiiPfE4temp has been demoted

.visible .entry _Z11SigmoidCudaPKfiPf(
	.param .u64 .ptr .align 1 _Z11SigmoidCudaPKfiPf_param_0,
	.param .u32 _Z11SigmoidCudaPKfiPf_param_1,
	.param .u64 .ptr .align 1 _Z11SigmoidCudaPKfiPf_param_2
)
{
	.reg .pred 	%p<2>;
	.reg .b32 	%r<8>;
	.reg .b32 	%f<15>;
	.reg .b64 	%rd<8>;

	ld.param.u64 	%rd1, [_Z11SigmoidCudaPKfiPf_param_0];
	ld.param.u32 	%r2, [_Z11SigmoidCudaPKfiPf_param_1];
	ld.param.u64 	%rd2, [_Z11SigmoidCudaPKfiPf_param_2];
	mov.u32 	%r3, %ctaid.x;
	mov.u32 	%r4, %ntid.x;
	mov.u32 	%r5, %tid.x;
	mad.lo.s32 	%r1, %r3, %r4, %r5;
	setp.ge.s32 	%p1, %r1, %r2;
	@%p1 bra 	$L__BB0_2;
	cvta.to.global.u64 	%rd3, %rd1;
	cvta.to.global.u64 	%rd4, %rd2;
	mul.wide.s32 	%rd5, %r1, 4;
	add.s64 	%rd6, %rd3, %rd5;
	ld.global.f32 	%f1, [%rd6];
	fma.rn.f32 	%f2, %f1, 0fBBBB989D, 0f3F000000;
	cvt.sat.f32.f32 	%f3, %f2;
	mov.f32 	%f4, 0f4B400001;
	mov.f32 	%f5, 0f437C0000;
	fma.rm.f32 	%f6, %f3, %f5, %f4;
	add.f32 	%f7, %f6, 0fCB40007F;
	neg.f32 	%f8, %f7;
	fma.rn.f32 	%f9, %f1, 0fBFB8AA3B, %f8;
	fma.rn.f32 	%f10, %f1, 0fB2A57060, %f9;
	mov.b32 	%r6, %f6;
	shl.b32 	%r7, %r6, 23;
	mov.b32 	%f11, %r7;
	ex2.approx.ftz.f32 	%f12, %f10;
	fma.rn.f32 	%f13, %f12, %f11, 0f3F800000;
	rcp.rn.f32 	%f14, %f13;
	add.s64 	%rd7, %rd4, %rd5;
	st.global.f32 	[%rd7], %f14;
$L__BB0_2:
	ret;

}
	// .globl	_Z8ReluCudaPKfiPf
.visible .entry _Z8ReluCudaPKfiPf(
	.param .u64 .ptr .align 1 _Z8ReluCudaPKfiPf_param_0,
	.param .u32 _Z8ReluCudaPKfiPf_param_1,
	.param .u64 .ptr .align 1 _Z8ReluCudaPKfiPf_param_2
)
{
	.reg .pred 	%p<2>;
	.reg .b32 	%r<6>;
	.reg .b32 	%f<3>;
	.reg .b64 	%rd<8>;

	ld.param.u64 	%rd1, [_Z8ReluCudaPKfiPf_param_0];
	ld.param.u32 	%r2, [_Z8ReluCudaPKfiPf_param_1];
	ld.param.u64 	%rd2, [_Z8ReluCudaPKfiPf_param_2];
	mov.u32 	%r3, %ctaid.x;
	mov.u32 	%r4, %ntid.x;
	mov.u32 	%r5, %tid.x;
	mad.lo.s32 	%r1, %r3, %r4, %r5;
	setp.ge.s32 	%p1, %r1, %r2;
	@%p1 bra 	$L__BB1_2;
	cvta.to.global.u64 	%rd3, %rd1;
	cvta.to.global.u64 	%rd4, %rd2;
	mul.wide.s32 	%rd5, %r1, 4;
	add.s64 	%rd6, %rd3, %rd5;
	ld.global.f32 	%f1, [%rd6];
	max.f32 	%f2, %f1, 0f00000000;
	add.s64 	%rd7, %rd4, %rd5;
	st.global.f32 	[%rd7], %f2;
$L__BB1_2:
	ret;

}
	// .globl	_Z19SigmoidBackwardCudaiPKfS0_Pf
.visible .entry _Z19SigmoidBackwardCudaiPKfS0_Pf(
	.param .u32 _Z19SigmoidBackwardCudaiPKfS0_Pf_param_0,
	.param .u64 .ptr .align 1 _Z19SigmoidBackwardCudaiPKfS0_Pf_param_1,
	.param .u64 .ptr .align 1 _Z19SigmoidBackwardCudaiPKfS0_Pf_param_2,
	.param .u64 .ptr .align 1 _Z19SigmoidBackwardCudaiPKfS0_Pf_param_3
)
{
	.reg .pred 	%p<2>;
	.reg .b32 	%r<6>;
	.reg .b32 	%f<7>;
	.reg .b64 	%rd<11>;

	ld.param.u32 	%r2, [_Z19SigmoidBackwardCudaiPKfS0_Pf_param_0];
	ld.param.u64 	%rd1, [_Z19SigmoidBackwardCudaiPKfS0_Pf_param_1];
	ld.param.u64 	%rd2, [_Z19SigmoidBackwardCudaiPKfS0_Pf_param_2];
	ld.param.u64 	%rd3, [_Z19SigmoidBackwardCudaiPKfS0_Pf_param_3];
	mov.u32 	%r3, %ctaid.x;
	mov.u32 	%r4, %ntid.x;
	mov.u32 	%r5, %tid.x;
	mad.lo.s32 	%r1, %r3, %r4, %r5;
	setp.ge.s32 	%p1, %r1, %r2;
	@%p1 bra 	$L__BB2_2;
	cvta.to.global.u64 	%rd4, %rd1;
	cvta.to.global.u64 	%rd5, %rd2;
	cvta.to.global.u64 	%rd6, %rd3;
	mul.wide.s32 	%rd7, %r1, 4;
	add.s64 	%rd8, %rd4, %rd7;
	ld.global.f32 	%f1, [%rd8];
	add.s64 	%rd9, %rd5, %rd7;
	ld.global.f32 	%f2, [%rd9];
	mov.f32 	%f3, 0f3F800000;
	sub.f32 	%f4, %f3, %f2;
	mul.f32 	%f5, %f2, %f4;
	mul.f32 	%f6, %f1, %f5;
	add.s64 	%rd10, %rd6, %rd7;
	st.global.f32 	[%rd10], %f6;
$L__BB2_2:
	ret;

}
	// .globl	_Z16ReluBackwardCudaiPKfS0_Pf
.visible .entry _Z16ReluBackwardCudaiPKfS0_Pf(
	.param .u32 _Z16ReluBackwardCudaiPKfS0_Pf_param_0,
	.param .u64 .ptr .align 1 _Z16ReluBackwardCudaiPKfS0_Pf_param_1,
	.param .u64 .ptr .align 1 _Z16ReluBackwardCudaiPKfS0_Pf_param_2,
	.param .u64 .ptr .align 1 _Z16ReluBackwardCudaiPKfS0_Pf_param_3
)
{
	.reg .pred 	%p<3>;
	.reg .b32 	%r<7>;
	.reg .b32 	%f<3>;
	.reg .b64 	%rd<14>;

	ld.param.u32 	%r2, [_Z16ReluBackwardCudaiPKfS0_Pf_param_0];
	ld.param.u64 	%rd2, [_Z16ReluBackwardCudaiPKfS0_Pf_param_1];
	ld.param.u64 	%rd3, [_Z16ReluBackwardCudaiPKfS0_Pf_param_2];
	ld.param.u64 	%rd4, [_Z16ReluBackwardCudaiPKfS0_Pf_param_3];
	cvta.to.global.u64 	%rd1, %rd4;
	mov.u32 	%r3, %ctaid.x;
	mov.u32 	%r4, %ntid.x;
	mov.u32 	%r5, %tid.x;
	mad.lo.s32 	%r1, %r3, %r4, %r5;
	setp.ge.s32 	%p1, %r1, %r2;
	@%p1 bra 	$L__BB3_4;
	cvta.to.global.u64 	%rd5, %rd3;
	mul.wide.s32 	%rd6, %r1, 4;
	add.s64 	%rd7, %rd5, %rd6;
	ld.global.f32 	%f1, [%rd7];
	setp.leu.f32 	%p2, %f1, 0f00000000;
	@%p2 bra 	$L__BB3_3;
	cvta.to.global.u64 	%rd10, %rd2;
	add.s64 	%rd12, %rd10, %rd6;
	ld.global.f32 	%f2, [%rd12];
	add.s64 	%rd13, %rd1, %rd6;
	st.global.f32 	[%rd13], %f2;
	bra.uni 	$L__BB3_4;
$L__BB3_3:
	add.s64 	%rd9, %rd1, %rd6;
	mov.b32 	%r6, 0;
	st.global.u32 	[%rd9], %r6;
$L__BB3_4:
	ret;

}
	// .globl	_Z15InitParams2CudaPfii
.visible .entry _Z15InitParams2CudaPfii(
	.param .u64 .ptr .align 1 _Z15InitParams2CudaPfii_param_0,
	.param .u32 _Z15InitParams2CudaPfii_param_1,
	.param .u32 _Z15InitParams2CudaPfii_param_2
)
{
	.reg .pred 	%p<2>;
	.reg .b32 	%r<7>;
	.reg .b32 	%f<7>;
	.reg .b64 	%rd<5>;

	ld.param.u64 	%rd1, [_Z15InitParams2CudaPfii_param_0];
	ld.param.u32 	%r3, [_Z15InitParams2CudaPfii_param_1];
	ld.param.u32 	%r2, [_Z15InitParams2CudaPfii_param_2];
	mov.u32 	%r4, %ctaid.x;
	mov.u32 	%r5, %ntid.x;
	mov.u32 	%r6, %tid.x;
	mad.lo.s32 	%r1, %r4, %r5, %r6;
	setp.ge.s32 	%p1, %r1, %r3;
	@%p1 bra 	$L__BB4_2;
	cvta.to.global.u64 	%rd2, %rd1;
	cvt.rn.f32.s32 	%f1, %r2;
	mov.f32 	%f2, 0f40000000;
	div.rn.f32 	%f3, %f2, %f1;
	sqrt.rn.f32 	%f4, %f3;
	mul.wide.s32 	%rd3, %r1, 4;
	add.s64 	%rd4, %rd2, %rd3;
	ld.global.f32 	%f5, [%rd4];
	mul.f32 	%f6, %f4, %f5;
	st.global.f32 	[%rd4], %f6;
$L__BB4_2:
	ret;

}
	// .globl	_Z11DropOutCudafiPfPKf
.visible .entry _Z11DropOutCudafiPfPKf(
	.param .f32 _Z11DropOutCudafiPfPKf_param_0,
	.param .u32 _Z11DropOutCudafiPfPKf_param_1,
	.param .u64 .ptr .align 1 _Z11DropOutCudafiPfPKf_param_2,
	.param .u64 .ptr .align 1 _Z11DropOutCudafiPfPKf_param_3
)
{
	.reg .pred 	%p<3>;
	.reg .b32 	%r<7>;
	.reg .b32 	%f<5>;
	.reg .b64 	%rd<11>;

	ld.param.f32 	%f1, [_Z11DropOutCudafiPfPKf_param_0];
	ld.param.u32 	%r2, [_Z11DropOutCudafiPfPKf_param_1];
	ld.param.u64 	%rd3, [_Z11DropOutCudafiPfPKf_param_2];
	ld.param.u64 	%rd2, [_Z11DropOutCudafiPfPKf_param_3];
	cvta.to.global.u64 	%rd1, %rd3;
	mov.u32 	%r3, %ctaid.x;
	mov.u32 	%r4, %ntid.x;
	mov.u32 	%r5, %tid.x;
	mad.lo.s32 	%r1, %r3, %r4, %r5;
	setp.ge.s32 	%p1, %r1, %r2;
	@%p1 bra 	$L__BB5_4;
	cvta.to.global.u64 	%rd4, %rd2;
	mul.wide.s32 	%rd5, %r1, 4;
	add.s64 	%rd6, %rd4, %rd5;
	ld.global.f32 	%f2, [%rd6];
	setp.leu.f32 	%p2, %f2, %f1;
	@%p2 bra 	$L__BB5_3;
	add.s64 	%rd10, %rd1, %rd5;
	mov.b32 	%r6, 0;
	st.global.u32 	[%rd10], %r6;
	bra.uni 	$L__BB5_4;
$L__BB5_3:
	add.s64 	%rd8, %rd1, %rd5;
	ld.global.f32 	%f3, [%rd8];
	div.rn.f32 	%f4, %f3, %f1;
	st.global.f32 	[%rd8], %f4;
$L__BB5_4:
	ret;

}
	// .globl	_Z16ComputeCostCuda2PKfPKiiPf
.visible .entry _Z16ComputeCostCuda2PKfPKiiPf(
	.param .u64 .ptr .align 1 _Z16ComputeCostCuda2PKfPKiiPf_param_0,
	.param .u64 .ptr .align 1 _Z16ComputeCostCuda2PKfPKiiPf_param_1,
	.param .u32 _Z16ComputeCostCuda2PKfPKiiPf_param_2,
	.param .u64 .ptr .align 1 _Z16ComputeCostCuda2PKfPKiiPf_param_3
)
{
	.reg .pred 	%p<21>;
	.reg .b16 	%rs<4>;
	.reg .b32 	%r<62>;
	.reg .b32 	%f<134>;
	.reg .b64 	%rd<13>;
	// demoted variable
	.shared .align 4 .b8 _ZZ16ComputeCostCuda2PKfPKiiPfE4temp[256];
	ld.param.u64 	%rd4, [_Z16ComputeCostCuda2PKfPKiiPf_param_0];
	ld.param.u64 	%rd3, [_Z16ComputeCostCuda2PKfPKiiPf_param_1];
	ld.param.u32 	%r24, [_Z16ComputeCostCuda2PKfPKiiPf_param_2];
	ld.param.u64 	%rd5, [_Z16ComputeCostCuda2PKfPKiiPf_param_3];
	cvta.to.global.u64 	%rd1, %rd4;
	cvta.to.global.u64 	%rd2, %rd5;
	mov.u32 	%r1, %tid.x;
	mov.u32 	%r25, %ctaid.x;
	mov.u32 	%r26, %ntid.x;
	mad.lo.s32 	%r2, %r25, %r26, %r1;
	setp.ne.s32 	%p1, %r2, 0;
	@%p1 bra 	$L__BB6_2;
	mov.b32 	%r27, 0;
	st.global.u32 	[%rd2], %r27;
$L__BB6_2:
	setp.ge.s32 	%p2, %r2, %r24;
	@%p2 bra 	$L__BB6_7;
	cvta.to.global.u64 	%rd6, %rd3;
	mul.wide.s32 	%rd7, %r2, 4;
	add.s64 	%rd8, %rd6, %rd7;
	ld.global.u32 	%r28, [%rd8];
	setp.eq.s32 	%p3, %r28, 1;
	@%p3 bra 	$L__BB6_6;
	setp.ne.s32 	%p4, %r28, 0;
	@%p4 bra 	$L__BB6_7;
	add.s64 	%rd12, %rd1, %rd7;
	ld.global.f32 	%f37, [%rd12];
	mov.f32 	%f38, 0f3F800000;
	sub.f32 	%f39, %f38, %f37;
	setp.lt.f32 	%p8, %f39, 0f00800000;
	mul.f32 	%f40, %f39, 0f4B000000;
	selp.f32 	%f41, %f40, %f39, %p8;
	selp.f32 	%f42, 0fC1B80000, 0f00000000, %p8;
	mov.b32 	%r36, %f41;
	add.s32 	%r37, %r36, -1059760811;
	and.b32  	%r38, %r37, -8388608;
	sub.s32 	%r39, %r36, %r38;
	mov.b32 	%f43, %r39;
	cvt.rn.f32.s32 	%f44, %r38;
	fma.rn.f32 	%f45, %f44, 0f34000000, %f42;
	add.f32 	%f46, %f43, 0fBF800000;
	fma.rn.f32 	%f47, %f46, 0fBE055027, 0f3E1039F6;
	fma.rn.f32 	%f48, %f47, %f46, 0fBDF8CDCC;
	fma.rn.f32 	%f49, %f48, %f46, 0f3E0F2955;
	fma.rn.f32 	%f50, %f49, %f46, 0fBE2AD8B9;
	fma.rn.f32 	%f51, %f50, %f46, 0f3E4CED0B;
	fma.rn.f32 	%f52, %f51, %f46, 0fBE7FFF22;
	fma.rn.f32 	%f53, %f52, %f46, 0f3EAAAA78;
	fma.rn.f32 	%f54, %f53, %f46, 0fBF000000;
	mul.f32 	%f55, %f46, %f54;
	fma.rn.f32 	%f56, %f55, %f46, %f46;
	fma.rn.f32 	%f57, %f45, 0f3F317218, %f56;
	setp.gt.u32 	%p9, %r36, 2139095039;
	fma.rn.f32 	%f58, %f41, 0f7F800000, 0f7F800000;
	selp.f32 	%f59, %f58, %f57, %p9;
	setp.eq.f32 	%p10, %f41, 0f00000000;
	neg.f32 	%f60, %f59;
	selp.f32 	%f61, 0f7F800000, %f60, %p10;
	shl.b32 	%r40, %r1, 2;
	mov.u32 	%r41, _ZZ16ComputeCostCuda2PKfPKiiPfE4temp;
	add.s32 	%r42, %r41, %r40;
	st.shared.f32 	[%r42], %f61;
	bra.uni 	$L__BB6_7;
$L__BB6_6:
	add.s64 	%rd10, %rd1, %rd7;
	ld.global.f32 	%f14, [%rd10];
	setp.lt.f32 	%p5, %f14, 0f00800000;
	mul.f32 	%f15, %f14, 0f4B000000;
	selp.f32 	%f16, %f15, %f14, %p5;
	selp.f32 	%f17, 0fC1B80000, 0f00000000, %p5;
	mov.b32 	%r29, %f16;
	add.s32 	%r30, %r29, -1059760811;
	and.b32  	%r31, %r30, -8388608;
	sub.s32 	%r32, %r29, %r31;
	mov.b32 	%f18, %r32;
	cvt.rn.f32.s32 	%f19, %r31;
	fma.rn.f32 	%f20, %f19, 0f34000000, %f17;
	add.f32 	%f21, %f18, 0fBF800000;
	fma.rn.f32 	%f22, %f21, 0fBE055027, 0f3E1039F6;
	fma.rn.f32 	%f23, %f22, %f21, 0fBDF8CDCC;
	fma.rn.f32 	%f24, %f23, %f21, 0f3E0F2955;
	fma.rn.f32 	%f25, %f24, %f21, 0fBE2AD8B9;
	fma.rn.f32 	%f26, %f25, %f21, 0f3E4CED0B;
	fma.rn.f32 	%f27, %f26, %f21, 0fBE7FFF22;
	fma.rn.f32 	%f28, %f27, %f21, 0f3EAAAA78;
	fma.rn.f32 	%f29, %f28, %f21, 0fBF000000;
	mul.f32 	%f30, %f21, %f29;
	fma.rn.f32 	%f31, %f30, %f21, %f21;
	fma.rn.f32 	%f32, %f20, 0f3F317218, %f31;
	setp.gt.u32 	%p6, %r29, 2139095039;
	fma.rn.f32 	%f33, %f16, 0f7F800000, 0f7F800000;
	selp.f32 	%f34, %f33, %f32, %p6;
	setp.eq.f32 	%p7, %f16, 0f00000000;
	neg.f32 	%f35, %f34;
	selp.f32 	%f36, 0f7F800000, %f35, %p7;
	shl.b32 	%r33, %r1, 2;
	mov.u32 	%r34, _ZZ16ComputeCostCuda2PKfPKiiPfE4temp;
	add.s32 	%r35, %r34, %r33;
	st.shared.f32 	[%r35], %f36;
$L__BB6_7:
	bar.sync 	0;
	setp.ne.s32 	%p11, %r1, 0;
	@%p11 bra 	$L__BB6_22;
	min.s32 	%r3, %r24, 64;
	setp.lt.s32 	%p12, %r24, 1;
	mov.f32 	%f133, 0f00000000;
	@%p12 bra 	$L__BB6_21;
	and.b32  	%r4, %r3, 15;
	setp.lt.u32 	%p13, %r24, 16;
	mov.f32 	%f133, 0f00000000;
	mov.b32 	%r58, 0;
	@%p13 bra 	$L__BB6_12;
	and.b32  	%r58, %r3, 112;
	mov.u32 	%r45, _ZZ16ComputeCostCuda2PKfPKiiPfE4temp;
	add.s32 	%r55, %r45, 32;
	cvt.u16.u32 	%rs1, %r3;
	shr.u16 	%rs2, %rs1, 4;
	and.b16  	%rs3, %rs2, 7;
	mul.wide.u16 	%r46, %rs3, 16;
	neg.s32 	%r56, %r46;
	mov.f32 	%f133, 0f00000000;
$L__BB6_11:
	.pragma "nounroll";
	ld.shared.f32 	%f66, [%r55+-32];
	add.f32 	%f67, %f133, %f66;
	ld.shared.f32 	%f68, [%r55+-28];
	add.f32 	%f69, %f67, %f68;
	ld.shared.f32 	%f70, [%r55+-24];
	add.f32 	%f71, %f69, %f70;
	ld.shared.f32 	%f72, [%r55+-20];
	add.f32 	%f73, %f71, %f72;
	ld.shared.f32 	%f74, [%r55+-16];
	add.f32 	%f75, %f73, %f74;
	ld.shared.f32 	%f76, [%r55+-12];
	add.f32 	%f77, %f75, %f76;
	ld.shared.f32 	%f78, [%r55+-8];
	add.f32 	%f79, %f77, %f78;
	ld.shared.f32 	%f80, [%r55+-4];
	add.f32 	%f81, %f79, %f80;
	ld.shared.f32 	%f82, [%r55];
	add.f32 	%f83, %f81, %f82;
	ld.shared.f32 	%f84, [%r55+4];
	add.f32 	%f85, %f83, %f84;
	ld.shared.f32 	%f86, [%r55+8];
	add.f32 	%f87, %f85, %f86;
	ld.shared.f32 	%f88, [%r55+12];
	add.f32 	%f89, %f87, %f88;
	ld.shared.f32 	%f90, [%r55+16];
	add.f32 	%f91, %f89, %f90;
	ld.shared.f32 	%f92, [%r55+20];
	add.f32 	%f93, %f91, %f92;
	ld.shared.f32 	%f94, [%r55+24];
	add.f32 	%f95, %f93, %f94;
	ld.shared.f32 	%f96, [%r55+28];
	add.f32 	%f133, %f95, %f96;
	add.s32 	%r56, %r56, 16;
	add.s32 	%r55, %r55, 64;
	setp.ne.s32 	%p14, %r56, 0;
	@%p14 bra 	$L__BB6_11;
$L__BB6_12:
	setp.eq.s32 	%p15, %r4, 0;
	@%p15 bra 	$L__BB6_21;
	and.b32  	%r12, %r3, 7;
	setp.lt.u32 	%p16, %r4, 8;
	@%p16 bra 	$L__BB6_15;
	shl.b32 	%r47, %r58, 2;
	mov.u32 	%r48, _ZZ16ComputeCostCuda2PKfPKiiPfE4temp;
	add.s32 	%r49, %r48, %r47;
	ld.shared.f32 	%f98, [%r49];
	add.f32 	%f99, %f133, %f98;
	ld.shared.f32 	%f100, [%r49+4];
	add.f32 	%f101, %f99, %f100;
	ld.shared.f32 	%f102, [%r49+8];
	add.f32 	%f103, %f101, %f102;
	ld.shared.f32 	%f104, [%r49+12];
	add.f32 	%f105, %f103, %f104;
	ld.shared.f32 	%f106, [%r49+16];
	add.f32 	%f107, %f105, %f106;
	ld.shared.f32 	%f108, [%r49+20];
	add.f32 	%f109, %f107, %f108;
	ld.shared.f32 	%f110, [%r49+24];
	add.f32 	%f111, %f109, %f110;
	ld.shared.f32 	%f112, [%r49+28];
	add.f32 	%f133, %f111, %f112;
	add.s32 	%r58, %r58, 8;
$L__BB6_15:
	setp.eq.s32 	%p17, %r12, 0;
	@%p17 bra 	$L__BB6_21;
	and.b32  	%r15, %r3, 3;
	setp.lt.u32 	%p18, %r12, 4;
	@%p18 bra 	$L__BB6_18;
	shl.b32 	%r50, %r58, 2;
	mov.u32 	%r51, _ZZ16ComputeCostCuda2PKfPKiiPfE4temp;
	add.s32 	%r52, %r51, %r50;
	ld.shared.f32 	%f114, [%r52];
	add.f32 	%f115, %f133, %f114;
	ld.shared.f32 	%f116, [%r52+4];
	add.f32 	%f117, %f115, %f116;
	ld.shared.f32 	%f118, [%r52+8];
	add.f32 	%f119, %f117, %f118;
	ld.shared.f32 	%f120, [%r52+12];
	add.f32 	%f133, %f119, %f120;
	add.s32 	%r58, %r58, 4;
$L__BB6_18:
	setp.eq.s32 	%p19, %r15, 0;
	@%p19 bra 	$L__BB6_21;
	shl.b32 	%r53, %r58, 2;
	mov.u32 	%r54, _ZZ16ComputeCostCuda2PKfPKiiPfE4temp;
	add.s32 	%r61, %r54, %r53;
	neg.s32 	%r60, %r15;
$L__BB6_20:
	.pragma "nounroll";
	ld.shared.f32 	%f121, [%r61];
	add.f32 	%f133, %f133, %f121;
	add.s32 	%r61, %r61, 4;
	add.s32 	%r60, %r60, 1;
	setp.ne.s32 	%p20, %r60, 0;
	@%p20 bra 	$L__BB6_20;
$L__BB6_21:
	cvt.rn.f32.s32 	%f122, %r24;
	div.rn.f32 	%f123, %f133, %f122;
	atom.global.add.f32 	%f124, [%rd2], %f123;
$L__BB6_22:
	ret;

}
	// .globl	_Z16ComputeCostCuda3PKfPKiiPf
.visible .entry _Z16ComputeCostCuda3PKfPKiiPf(
	.param .u64 .ptr .align 1 _Z16ComputeCostCuda3PKfPKiiPf_param_0,
	.param .u64 .ptr .align 1 _Z16ComputeCostCuda3PKfPKiiPf_param_1,
	.param .u32 _Z16ComputeCostCuda3PKfPKiiPf_param_2,
	.param .u64 .ptr .align 1 _Z16ComputeCostCuda3PKfPKiiPf_param_3
)
{
	.reg .pred 	%p<10>;
	.reg .b32 	%r<15>;
	.reg .b32 	%f<49>;
	.reg .b64 	%rd<15>;

	ld.param.u64 	%rd4, [_Z16ComputeCostCuda3PKfPKiiPf_param_0];
	ld.param.u64 	%rd3, [_Z16ComputeCostCuda3PKfPKiiPf_param_1];
	ld.param.u32 	%r2, [_Z16ComputeCostCuda3PKfPKiiPf_param_2];
	ld.param.u64 	%rd5, [_Z16ComputeCostCuda3PKfPKiiPf_param_3];
	cvta.to.global.u64 	%rd1, %rd5;
	cvta.to.global.u64 	%rd2, %rd4;
	mov.u32 	%r3, %tid.x;
	mov.u32 	%r4, %ctaid.x;
	mov.u32 	%r5, %ntid.x;
	mad.lo.s32 	%r1, %r4, %r5, %r3;
	setp.ge.s32 	%p1, %r1, %r2;
	@%p1 bra 	$L__BB7_5;
	cvta.to.global.u64 	%rd6, %rd3;
	mul.wide.s32 	%rd7, %r1, 4;
	add.s64 	%rd8, %rd6, %rd7;
	ld.global.u32 	%r6, [%rd8];
	setp.eq.s32 	%p2, %r6, 1;
	@%p2 bra 	$L__BB7_4;
	setp.ne.s32 	%p3, %r6, 0;
	@%p3 bra 	$L__BB7_5;
	add.s64 	%rd13, %rd2, %rd7;
	ld.global.f32 	%f24, [%rd13];
	mov.f32 	%f25, 0f3F800000;
	sub.f32 	%f26, %f25, %f24;
	setp.lt.f32 	%p7, %f26, 0f00800000;
	mul.f32 	%f27, %f26, 0f4B000000;
	selp.f32 	%f28, %f27, %f26, %p7;
	selp.f32 	%f29, 0fC1B80000, 0f00000000, %p7;
	mov.b32 	%r11, %f28;
	add.s32 	%r12, %r11, -1059760811;
	and.b32  	%r13, %r12, -8388608;
	sub.s32 	%r14, %r11, %r13;
	mov.b32 	%f30, %r14;
	cvt.rn.f32.s32 	%f31, %r13;
	fma.rn.f32 	%f32, %f31, 0f34000000, %f29;
	add.f32 	%f33, %f30, 0fBF800000;
	fma.rn.f32 	%f34, %f33, 0fBE055027, 0f3E1039F6;
	fma.rn.f32 	%f35, %f34, %f33, 0fBDF8CDCC;
	fma.rn.f32 	%f36, %f35, %f33, 0f3E0F2955;
	fma.rn.f32 	%f37, %f36, %f33, 0fBE2AD8B9;
	fma.rn.f32 	%f38, %f37, %f33, 0f3E4CED0B;
	fma.rn.f32 	%f39, %f38, %f33, 0fBE7FFF22;
	fma.rn.f32 	%f40, %f39, %f33, 0f3EAAAA78;
	fma.rn.f32 	%f41, %f40, %f33, 0fBF000000;
	mul.f32 	%f42, %f33, %f41;
	fma.rn.f32 	%f43, %f42, %f33, %f33;
	fma.rn.f32 	%f44, %f32, 0f3F317218, %f43;
	setp.gt.u32 	%p8, %r11, 2139095039;
	fma.rn.f32 	%f45, %f28, 0f7F800000, 0f7F800000;
	selp.f32 	%f46, %f45, %f44, %p8;
	setp.eq.f32 	%p9, %f28, 0f00000000;
	neg.f32 	%f47, %f46;
	selp.f32 	%f48, 0f7F800000, %f47, %p9;
	add.s64 	%rd14, %rd1, %rd7;
	st.global.f32 	[%rd14], %f48;
	bra.uni 	$L__BB7_5;
$L__BB7_4:
	add.s64 	%rd10, %rd2, %rd7;
	ld.global.f32 	%f1, [%rd10];
	setp.lt.f32 	%p4, %f1, 0f00800000;
	mul.f32 	%f2, %f1, 0f4B000000;
	selp.f32 	%f3, %f2, %f1, %p4;
	selp.f32 	%f4, 0fC1B80000, 0f00000000, %p4;
	mov.b32 	%r7, %f3;
	add.s32 	%r8, %r7, -1059760811;
	and.b32  	%r9, %r8, -8388608;
	sub.s32 	%r10, %r7, %r9;
	mov.b32 	%f5, %r10;
	cvt.rn.f32.s32 	%f6, %r9;
	fma.rn.f32 	%f7, %f6, 0f34000000, %f4;
	add.f32 	%f8, %f5, 0fBF800000;
	fma.rn.f32 	%f9, %f8, 0fBE055027, 0f3E1039F6;
	fma.rn.f32 	%f10, %f9, %f8, 0fBDF8CDCC;
	fma.rn.f32 	%f11, %f10, %f8, 0f3E0F2955;
	fma.rn.f32 	%f12, %f11, %f8, 0fBE2AD8B9;
	fma.rn.f32 	%f13, %f12, %f8, 0f3E4CED0B;
	fma.rn.f32 	%f14, %f13, %f8, 0fBE7FFF22;
	fma.rn.f32 	%f15, %f14, %f8, 0f3EAAAA78;
	fma.rn.f32 	%f16, %f15, %f8, 0fBF000000;
	mul.f32 	%f17, %f8, %f16;
	fma.rn.f32 	%f18, %f17, %f8, %f8;
	fma.rn.f32 	%f19, %f7, 0f3F317218, %f18;
	setp.gt.u32 	%p5, %r7, 2139095039;
	fma.rn.f32 	%f20, %f3, 0f7F800000, 0f7F800000;
	selp.f32 	%f21, %f20, %f19, %p5;
	setp.eq.f32 	%p6, %f3, 0f00000000;
	neg.f32 	%f22, %f21;
	selp.f32 	%f23, 0f7F800000, %f22, %p6;
	add.s64 	%rd11, %rd1, %rd7;
	st.global.f32 	[%rd11], %f23;
$L__BB7_5:
	ret;

}
	// .globl	_Z13BackwardCuda2iPKiPKfPf
.visible .entry _Z13BackwardCuda2iPKiPKfPf(
	.param .u32 _Z13BackwardCuda2iPKiPKfPf_param_0,
	.param .u64 .ptr .align 1 _Z13BackwardCuda2iPKiPKfPf_param_1,
	.param .u64 .ptr .align 1 _Z13BackwardCuda2iPKiPKfPf_param_2,
	.param .u64 .ptr .align 1 _Z13BackwardCuda2iPKiPKfPf_param_3
)
{
	.reg .pred 	%p<2>;
	.reg .b32 	%r<7>;
	.reg .b32 	%f<9>;
	.reg .b64 	%rd<11>;

	ld.param.u32 	%r2, [_Z13BackwardCuda2iPKiPKfPf_param_0];
	ld.param.u64 	%rd1, [_Z13BackwardCuda2iPKiPKfPf_param_1];
	ld.param.u64 	%rd2, [_Z13BackwardCuda2iPKiPKfPf_param_2];
	ld.param.u64 	%rd3, [_Z13BackwardCuda2iPKiPKfPf_param_3];
	mov.u32 	%r3, %tid.x;
	mov.u32 	%r4, %ctaid.x;
	mov.u32 	%r5, %ntid.x;
	mad.lo.s32 	%r1, %r4, %r5, %r3;
	setp.ge.s32 	%p1, %r1, %r2;
	@%p1 bra 	$L__BB8_2;
	cvta.to.global.u64 	%rd4, %rd1;
	cvta.to.global.u64 	%rd5, %rd2;
	cvta.to.global.u64 	%rd6, %rd3;
	mul.wide.s32 	%rd7, %r1, 4;
	add.s64 	%rd8, %rd4, %rd7;
	ld.global.u32 	%r6, [%rd8];
	cvt.rn.f32.s32 	%f1, %r6;
	add.s64 	%rd9, %rd5, %rd7;
	ld.global.f32 	%f2, [%rd9];
	mov.f32 	%f3, 0f3F800000;
	sub.f32 	%f4, %f3, %f1;
	sub.f32 	%f5, %f3, %f2;
	div.rn.f32 	%f6, %f4, %f5;
	div.rn.f32 	%f7, %f1, %f2;
	sub.f32 	%f8, %f6, %f7;
	add.s64 	%rd10, %rd6, %rd7;
	st.global.f32 	[%rd10], %f8;
$L__BB8_2:
	ret;

}
	// .globl	_Z17UpdateParams2CudafiPKfPf
.visible .entry _Z17UpdateParams2CudafiPKfPf(
	.param .f32 _Z17UpdateParams2CudafiPKfPf_param_0,
	.param .u32 _Z17UpdateParams2CudafiPKfPf_param_1,
	.param .u64 .ptr .align 1 _Z17UpdateParams2CudafiPKfPf_param_2,
	.param .u64 .ptr .align 1 _Z17UpdateParams2CudafiPKfPf_param_3
)
{
	.reg .pred 	%p<2>;
	.reg .b32 	%r<6>;
	.reg .b32 	%f<6>;
	.reg .b64 	%rd<8>;

	ld.param.f32 	%f1, [_Z17UpdateParams2CudafiPKfPf_param_0];
	ld.param.u32 	%r2, [_Z17UpdateParams2CudafiPKfPf_param_1];
	ld.param.u64 	%rd1, [_Z17UpdateParams2CudafiPKfPf_param_2];
	ld.param.u64 	%rd2, [_Z17UpdateParams2CudafiPKfPf_param_3];
	mov.u32 	%r3, %tid.x;
	mov.u32 	%r4, %ctaid.x;
	mov.u32 	%r5, %ntid.x;
	mad.lo.s32 	%r1, %r4, %r5, %r3;
	setp.ge.s32 	%p1, %r1, %r2;
	@%p1 bra 	$L__BB9_2;
	cvta.to.global.u64 	%rd3, %rd1;
	cvta.to.global.u64 	%rd4, %rd2;
	mul.wide.s32 	%rd5, %r1, 4;
	add.s64 	%rd6, %rd3, %rd5;
	ld.global.f32 	%f2, [%rd6];
	mul.f32 	%f3, %f1, %f2;
	add.s64 	%rd7, %rd4, %rd5;
	ld.global.f32 	%f4, [%rd7];
	sub.f32 	%f5, %f4, %f3;
	st.global.f32 	[%rd7], %f5;
$L__BB9_2:
	ret;

}
	// .globl	_Z17UpdateParams3CudafiPKfPf
.visible .entry _Z17UpdateParams3CudafiPKfPf(
	.param .f32 _Z17UpdateParams3CudafiPKfPf_param_0,
	.param .u32 _Z17UpdateParams3CudafiPKfPf_param_1,
	.param .u64 .ptr .align 1 _Z17UpdateParams3CudafiPKfPf_param_2,
	.param .u64 .ptr .align 1 _Z17UpdateParams3CudafiPKfPf_param_3
)
{
	.reg .pred 	%p<2>;
	.reg .b32 	%r<6>;
	.reg .b32 	%f<6>;
	.reg .b64 	%rd<8>;

	ld.param.f32 	%f1, [_Z17UpdateParams3CudafiPKfPf_param_0];
	ld.param.u32 	%r2, [_Z17UpdateParams3CudafiPKfPf_param_1];
	ld.param.u64 	%rd1, [_Z17UpdateParams3CudafiPKfPf_param_2];
	ld.param.u64 	%rd2, [_Z17UpdateParams3CudafiPKfPf_param_3];
	mov.u32 	%r3, %tid.x;
	mov.u32 	%r4, %ctaid.x;
	mov.u32 	%r5, %ntid.x;
	mad.lo.s32 	%r1, %r4, %r5, %r3;
	setp.ge.s32 	%p1, %r1, %r2;
	@%p1 bra 	$L__BB10_2;
	cvta.to.global.u64 	%rd3, %rd1;
	cvta.to.global.u64 	%rd4, %rd2;
	mul.wide.s32 	%rd5, %r1, 4;
	add.s64 	%rd6, %rd3, %rd5;
	ld.global.f32 	%f2, [%rd6];
	mul.f32 	%f3, %f1, %f2;
	add.s64 	%rd7, %rd4, %rd5;
	ld.global.f32 	%f4, [%rd7];
	sub.f32 	%f5, %f4, %f3;
	st.global.f32 	[%rd7], %f5;
$L__BB10_2:
	ret;

}


// ===== COMPILED SASS (sm_100) =====

	.target	sm_100

	.elftype	@"ET_EXEC"


//--------------------- .note.nv.tkinfo           --------------------------
	.section	.note.nv.tkinfo,"",@"SHT_NOTE"
	.sectionflags	@"SHF_NOTE_NV_TKINFO"
	.tkinfo
        /*0018*/ 	.word	0x00000002
        /*0030*/ 	.string	""
        /*0030*/ 	.string	"ptxas"
        /*0030*/ 	.string	"Cuda compilation tools, release 13.0, V13.0.88"
        /*0030*/ 	.string	"Build cuda_13.0.r13.0/compiler.36424714_0"
        /*0030*/ 	.string	"-arch sm_100 -m 64 "



//--------------------- .note.nv.cuinfo           --------------------------
	.section	.note.nv.cuinfo,"",@"SHT_NOTE"
	.sectionflags	@"SHF_NOTE_NV_CUINFO"
        /*0018*/ 	.short	0x0002
        /*001a*/ 	.short	0x0064
        /*001c*/ 	.short	0x0082
	.zero		2


//--------------------- .nv.info                  --------------------------
	.section	.nv.info,"",@"SHT_CUDA_INFO"
	.align	4


	//----- nvinfo : EIATTR_REGCOUNT
	.align		4
        /*0000*/ 	.byte	0x04, 0x2f
        /*0002*/ 	.short	(.L_1 - .L_0)
	.align		4
.L_0:
        /*0004*/ 	.word	index@(_Z11SigmoidCudaPKfiPf)
        /*0008*/ 	.word	0x0000000e


	//----- nvinfo : EIATTR_FRAME_SIZE
	.align		4
.L_1:
        /*000c*/ 	.byte	0x04, 0x11
        /*000e*/ 	.short	(.L_3 - .L_2)
	.align		4
.L_2:
        /*0010*/ 	.word	index@($__internal_5_$__cuda_sm20_rcp_rn_f32_slowpath)
        /*0014*/ 	.word	0x00000000


	//----- nvinfo : EIATTR_FRAME_SIZE
	.align		4
.L_3:
        /*0018*/ 	.byte	0x04, 0x11
        /*001a*/ 	.short	(.L_5 - .L_4)
	.align		4
.L_4:
        /*001c*/ 	.word	index@(_Z11SigmoidCudaPKfiPf)
        /*0020*/ 	.word	0x00000000


	//----- nvinfo : EIATTR_REGCOUNT
	.align		4
.L_5:
        /*0024*/ 	.byte	0x04, 0x2f
        /*0026*/ 	.short	(.L_7 - .L_6)
	.align		4
.L_6:
        /*0028*/ 	.word	index@(_Z8ReluCudaPKfiPf)
        /*002c*/ 	.word	0x0000000a


	//----- nvinfo : EIATTR_FRAME_SIZE
	.align		4
.L_7:
        /*0030*/ 	.byte	0x04, 0x11
        /*0032*/ 	.short	(.L_9 - .L_8)
	.align		4
.L_8:
        /*0034*/ 	.word	index@(_Z8ReluCudaPKfiPf)
        /*0038*/ 	.word	0x00000000


	//----- nvinfo : EIATTR_REGCOUNT
	.align		4
.L_9:
        /*003c*/ 	.byte	0x04, 0x2f
        /*003e*/ 	.short	(.L_11 - .L_10)
	.align		4
.L_10:
        /*0040*/ 	.word	index@(_Z19SigmoidBackwardCudaiPKfS0_Pf)
        /*0044*/ 	.word	0x0000000e


	//----- nvinfo : EIATTR_FRAME_SIZE
	.align		4
.L_11:
        /*0048*/ 	.byte	0x04, 0x11
        /*004a*/ 	.short	(.L_13 - .L_12)
	.align		4
.L_12:
        /*004c*/ 	.word	index@(_Z19SigmoidBackwardCudaiPKfS0_Pf)
        /*0050*/ 	.word	0x00000000


	//----- nvinfo : EIATTR_REGCOUNT
	.align		4
.L_13:
        /*0054*/ 	.byte	0x04, 0x2f
        /*0056*/ 	.short	(.L_15 - .L_14)
	.align		4
.L_14:
        /*0058*/ 	.word	index@(_Z16ReluBackwardCudaiPKfS0_Pf)
        /*005c*/ 	.word	0x0000000a


	//----- nvinfo : EIATTR_FRAME_SIZE
	.align		4
.L_15:
        /*0060*/ 	.byte	0x04, 0x11
        /*0062*/ 	.short	(.L_17 - .L_16)
	.align		4
.L_16:
        /*0064*/ 	.word	index@(_Z16ReluBackwardCudaiPKfS0_Pf)
        /*0068*/ 	.word	0x00000000


	//----- nvinfo : EIATTR_REGCOUNT
	.align		4
.L_17:
        /*006c*/ 	.byte	0x04, 0x2f
        /*006e*/ 	.short	(.L_19 - .L_18)
	.align		4
.L_18:
        /*0070*/ 	.word	index@(_Z15InitParams2CudaPfii)
        /*0074*/ 	.word	0x0000000d


	//----- nvinfo : EIATTR_FRAME_SIZE
	.align		4
.L_19:
        /*0078*/ 	.byte	0x04, 0x11
        /*007a*/ 	.short	(.L_21 - .L_20)
	.align		4
.L_20:
        /*007c*/ 	.word	index@($__internal_4_$__cuda_sm3x_div_rn_noftz_f32_slowpath)
        /*0080*/ 	.word	0x00000000


	//----- nvinfo : EIATTR_FRAME_SIZE
	.align		4
.L_21:
        /*0084*/ 	.byte	0x04, 0x11
        /*0086*/ 	.short	(.L_23 - .L_22)
	.align		4
.L_22:
        /*0088*/ 	.word	index@($__internal_3_$__cuda_sm20_sqrt_rn_f32_slowpath)
        /*008c*/ 	.word	0x00000000


	//----- nvinfo : EIATTR_FRAME_SIZE
	.align		4
.L_23:
        /*0090*/ 	.byte	0x04, 0x11
        /*0092*/ 	.short	(.L_25 - .L_24)
	.align		4
.L_24:
        /*0094*/ 	.word	index@(_Z15InitParams2CudaPfii)
        /*0098*/ 	.word	0x00000000


	//----- nvinfo : EIATTR_REGCOUNT
	.align		4
.L_25:
        /*009c*/ 	.byte	0x04, 0x2f
        /*009e*/ 	.short	(.L_27 - .L_26)
	.align		4
.L_26:
        /*00a0*/ 	.word	index@(_Z11DropOutCudafiPfPKf)
        /*00a4*/ 	.word	0x00000010


	//----- nvinfo : EIATTR_FRAME_SIZE
	.align		4
.L_27:
        /*00a8*/ 	.byte	0x04, 0x11
        /*00aa*/ 	.short	(.L_29 - .L_28)
	.align		4
.L_28:
        /*00ac*/ 	.word	index@($__internal_2_$__cuda_sm3x_div_rn_noftz_f32_slowpath)
        /*00b0*/ 	.word	0x00000000


	//----- nvinfo : EIATTR_FRAME_SIZE
	.align		4
.L_29:
        /*00b4*/ 	.byte	0x04, 0x11
        /*00b6*/ 	.short	(.L_31 - .L_30)
	.align		4
.L_30:
        /*00b8*/ 	.word	index@(_Z11DropOutCudafiPfPKf)
        /*00bc*/ 	.word	0x00000000


	//----- nvinfo : EIATTR_REGCOUNT
	.align		4
.L_31:
        /*00c0*/ 	.byte	0x04, 0x2f
        /*00c2*/ 	.short	(.L_33 - .L_32)
	.align		4
.L_32:
        /*00c4*/ 	.word	index@(_Z16ComputeCostCuda2PKfPKiiPf)
        /*00c8*/ 	.word	0x00000016


	//----- nvinfo : EIATTR_FRAME_SIZE
	.align		4
.L_33:
        /*00cc*/ 	.byte	0x04, 0x11
        /*00ce*/ 	.short	(.L_35 - .L_34)
	.align		4
.L_34:
        /*00d0*/ 	.word	index@($__internal_1_$__cuda_sm3x_div_rn_noftz_f32_slowpath)
        /*00d4*/ 	.word	0x00000000


	//----- nvinfo : EIATTR_FRAME_SIZE
	.align		4
.L_35:
        /*00d8*/ 	.byte	0x04, 0x11
        /*00da*/ 	.short	(.L_37 - .L_36)
	.align		4
.L_36:
        /*00dc*/ 	.word	index@(_Z16ComputeCostCuda2PKfPKiiPf)
        /*00e0*/ 	.word	0x00000000


	//----- nvinfo : EIATTR_REGCOUNT
	.align		4
.L_37:
        /*00e4*/ 	.byte	0x04, 0x2f
        /*00e6*/ 	.short	(.L_39 - .L_38)
	.align		4
.L_38:
        /*00e8*/ 	.word	index@(_Z16ComputeCostCuda3PKfPKiiPf)
        /*00ec*/ 	.word	0x0000000c


	//----- nvinfo : EIATTR_FRAME_SIZE
	.align		4
.L_39:
        /*00f0*/ 	.byte	0x04, 0x11
        /*00f2*/ 	.short	(.L_41 - .L_40)
	.align		4
.L_40:
        /*00f4*/ 	.word	index@(_Z16ComputeCostCuda3PKfPKiiPf)
        /*00f8*/ 	.word	0x00000000


	//----- nvinfo : EIATTR_REGCOUNT
	.align		4
.L_41:
        /*00fc*/ 	.byte	0x04, 0x2f
        /*00fe*/ 	.short	(.L_43 - .L_42)
	.align		4
.L_42:
        /*0100*/ 	.word	index@(_Z13BackwardCuda2iPKiPKfPf)
        /*0104*/ 	.word	0x00000013


	//----- nvinfo : EIATTR_FRAME_SIZE
	.align		4
.L_43:
        /*0108*/ 	.byte	0x04, 0x11
        /*010a*/ 	.short	(.L_45 - .L_44)
	.align		4
.L_44:
        /*010c*/ 	.word	index@($__internal_0_$__cuda_sm3x_div_rn_noftz_f32_slowpath)
        /*0110*/ 	.word	0x00000000


	//----- nvinfo : EIATTR_FRAME_SIZE
	.align		4
.L_45:
        /*0114*/ 	.byte	0x04, 0x11
        /*0116*/ 	.short	(.L_47 - .L_46)
	.align		4
.L_46:
        /*0118*/ 	.word	index@(_Z13BackwardCuda2iPKiPKfPf)
        /*011c*/ 	.word	0x00000000


	//----- nvinfo : EIATTR_REGCOUNT
	.align		4
.L_47:
        /*0120*/ 	.byte	0x04, 0x2f
        /*0122*/ 	.short	(.L_49 - .L_48)
	.align		4
.L_48:
        /*0124*/ 	.word	index@(_Z17UpdateParams2CudafiPKfPf)
        /*0128*/ 	.word	0x0000000a


	//----- nvinfo : EIATTR_FRAME_SIZE
	.align		4
.L_49:
        /*012c*/ 	.byte	0x04, 0x11
        /*012e*/ 	.short	(.L_51 - .L_50)
	.align		4
.L_50:
        /*0130*/ 	.word	index@(_Z17UpdateParams2CudafiPKfPf)
        /*0134*/ 	.word	0x00000000


	//----- nvinfo : EIATTR_REGCOUNT
	.align		4
.L_51:
        /*0138*/ 	.byte	0x04, 0x2f
        /*013a*/ 	.short	(.L_53 - .L_52)
	.align		4
.L_52:
        /*013c*/ 	.word	index@(_Z17UpdateParams3CudafiPKfPf)
        /*0140*/ 	.word	0x0000000a


	//----- nvinfo : EIATTR_FRAME_SIZE
	.align		4
.L_53:
        /*0144*/ 	.byte	0x04, 0x11
        /*0146*/ 	.short	(.L_55 - .L_54)
	.align		4
.L_54:
        /*0148*/ 	.word	index@(_Z17UpdateParams3CudafiPKfPf)
        /*014c*/ 	.word	0x00000000


	//----- nvinfo : EIATTR_MIN_STACK_SIZE
	.align		4
.L_55:
        /*0150*/ 	.byte	0x04, 0x12
        /*0152*/ 	.short	(.L_57 - .L_56)
	.align		4
.L_56:
        /*0154*/ 	.word	index@(_Z17UpdateParams3CudafiPKfPf)
        /*0158*/ 	.word	0x00000000


	//----- nvinfo : EIATTR_MIN_STACK_SIZE
	.align		4
.L_57:
        /*015c*/ 	.byte	0x04, 0x12
        /*015e*/ 	.short	(.L_59 - .L_58)
	.align		4
.L_58:
        /*0160*/ 	.word	index@(_Z17UpdateParams2CudafiPKfPf)
        /*0164*/ 	.word	0x00000000


	//----- nvinfo : EIATTR_MIN_STACK_SIZE
	.align		4
.L_59:
        /*0168*/ 	.byte	0x04, 0x12
        /*016a*/ 	.short	(.L_61 - .L_60)
	.align		4
.L_60:
        /*016c*/ 	.word	index@(_Z13BackwardCuda2iPKiPKfPf)
        /*0170*/ 	.word	0x00000000


	//----- nvinfo : EIATTR_MIN_STACK_SIZE
	.align		4
.L_61:
        /*0174*/ 	.byte	0x04, 0x12
        /*0176*/ 	.short	(.L_63 - .L_62)
	.align		4
.L_62:
        /*0178*/ 	.word	index@(_Z16ComputeCostCuda3PKfPKiiPf)
        /*017c*/ 	.word	0x00000000


	//----- nvinfo : EIATTR_MIN_STACK_SIZE
	.align		4
.L_63:
        /*0180*/ 	.byte	0x04, 0x12
        /*0182*/ 	.short	(.L_65 - .L_64)
	.align		4
.L_64:
        /*0184*/ 	.word	index@(_Z16ComputeCostCuda2PKfPKiiPf)
        /*0188*/ 	.word	0x00000000


	//----- nvinfo : EIATTR_MIN_STACK_SIZE
	.align		4
.L_65:
        /*018c*/ 	.byte	0x04, 0x12
        /*018e*/ 	.short	(.L_67 - .L_66)
	.align		4
.L_66:
        /*0190*/ 	.word	index@(_Z11DropOutCudafiPfPKf)
        /*0194*/ 	.word	0x00000000


	//----- nvinfo : EIATTR_MIN_STACK_SIZE
	.align		4
.L_67:
        /*0198*/ 	.byte	0x04, 0x12
        /*019a*/ 	.short	(.L_69 - .L_68)
	.align		4
.L_68:
        /*019c*/ 	.word	index@(_Z15InitParams2CudaPfii)
        /*01a0*/ 	.word	0x00000000


	//----- nvinfo : EIATTR_MIN_STACK_SIZE
	.align		4
.L_69:
        /*01a4*/ 	.byte	0x04, 0x12
        /*01a6*/ 	.short	(.L_71 - .L_70)
	.align		4
.L_70:
        /*01a8*/ 	.word	index@(_Z16ReluBackwardCudaiPKfS0_Pf)
        /*01ac*/ 	.word	0x00000000


	//----- nvinfo : EIATTR_MIN_STACK_SIZE
	.align		4
.L_71:
        /*01b0*/ 	.byte	0x04, 0x12
        /*01b2*/ 	.short	(.L_73 - .L_72)
	.align		4
.L_72:
        /*01b4*/ 	.word	index@(_Z19SigmoidBackwardCudaiPKfS0_Pf)
        /*01b8*/ 	.word	0x00000000


	//----- nvinfo : EIATTR_MIN_STACK_SIZE
	.align		4
.L_73:
        /*01bc*/ 	.byte	0x04, 0x12
        /*01be*/ 	.short	(.L_75 - .L_74)
	.align		4
.L_74:
        /*01c0*/ 	.word	index@(_Z8ReluCudaPKfiPf)
        /*01c4*/ 	.word	0x00000000


	//----- nvinfo : EIATTR_MIN_STACK_SIZE
	.align		4
.L_75:
        /*01c8*/ 	.byte	0x04, 0x12
        /*01ca*/ 	.short	(.L_77 - .L_76)
	.align		4
.L_76:
        /*01cc*/ 	.word	index@(_Z11SigmoidCudaPKfiPf)
        /*01d0*/ 	.word	0x00000000
.L_77:


//--------------------- .nv.compat                --------------------------
	.section	.nv.compat,"",@"SHT_CUDA_COMPAT_INFO"
	.align	4
        /*0000*/ 	.byte	0x02, 0x09, 0x00, 0x00, 0x02, 0x02, 0x01, 0x00, 0x02, 0x05, 0x05, 0x00, 0x03, 0x07, 0x01, 0x01
        /*0010*/ 	.byte	0x02, 0x03, 0x00, 0x00, 0x02, 0x06, 0x01, 0x00, 0x04, 0x0b, 0x08, 0x00, 0x01, 0x00, 0x00, 0x00
        /*0020*/ 	.byte	0x00, 0x00, 0x00, 0x00


//--------------------- .nv.info._Z17UpdateParams3CudafiPKfPf --------------------------
	.section	.nv.info._Z17UpdateParams3CudafiPKfPf,"",@"SHT_CUDA_INFO"
	.sectionflags	@""
	.align	4


	//----- nvinfo : EIATTR_CUDA_API_VERSION
	.align		4
        /*0000*/ 	.byte	0x04, 0x37
        /*0002*/ 	.short	(.L_79 - .L_78)
.L_78:
        /*0004*/ 	.word	0x00000082


	//----- nvinfo : EIATTR_KPARAM_INFO
	.align		4
.L_79:
        /*0008*/ 	.byte	0x04, 0x17
        /*000a*/ 	.short	(.L_81 - .L_80)
.L_80:
        /*000c*/ 	.word	0x00000000
        /*0010*/ 	.short	0x0003
        /*0012*/ 	.short	0x0010
        /*0014*/ 	.byte	0x00, 0xf5, 0x21, 0x00


	//----- nvinfo : EIATTR_KPARAM_INFO
	.align		4
.L_81:
        /*0018*/ 	.byte	0x04, 0x17
        /*001a*/ 	.short	(.L_83 - .L_82)
.L_82:
        /*001c*/ 	.word	0x00000000
        /*0020*/ 	.short	0x0002
        /*0022*/ 	.short	0x0008
        /*0024*/ 	.byte	0x00, 0xf5, 0x21, 0x00


	//----- nvinfo : EIATTR_KPARAM_INFO
	.align		4
.L_83:
        /*0028*/ 	.byte	0x04, 0x17
        /*002a*/ 	.short	(.L_85 - .L_84)
.L_84:
        /*002c*/ 	.word	0x00000000
        /*0030*/ 	.short	0x0001
        /*0032*/ 	.short	0x0004
        /*0034*/ 	.byte	0x00, 0xf0, 0x11, 0x00


	//----- nvinfo : EIATTR_KPARAM_INFO
	.align		4
.L_85:
        /*0038*/ 	.byte	0x04, 0x17
        /*003a*/ 	.short	(.L_87 - .L_86)
.L_86:
        /*003c*/ 	.word	0x00000000
        /*0040*/ 	.short	0x0000
        /*0042*/ 	.short	0x0000
        /*0044*/ 	.byte	0x00, 0xf0, 0x11, 0x00


	//----- nvinfo : EIATTR_SPARSE_MMA_MASK
	.align		4
.L_87:
        /*0048*/ 	.byte	0x03, 0x50
        /*004a*/ 	.short	0x0000


	//----- nvinfo : EIATTR_MAXREG_COUNT
	.align		4
        /*004c*/ 	.byte	0x03, 0x1b
        /*004e*/ 	.short	0x00ff


	//----- nvinfo : EIATTR_MERCURY_ISA_VERSION
	.align		4
        /*0050*/ 	.byte	0x03, 0x5f
        /*0052*/ 	.short	0x0101


	//----- nvinfo : EIATTR_VRC_CTA_INIT_COUNT
	.align		4
        /*0054*/ 	.byte	0x02, 0x4a
	.zero		1
	.zero		1


	//----- nvinfo : EIATTR_EXIT_INSTR_OFFSETS
	.align		4
        /*0058*/ 	.byte	0x04, 0x1c
        /*005a*/ 	.short	(.L_89 - .L_88)


	//   ....[0]....
.L_88:
        /*005c*/ 	.word	0x00000070


	//   ....[1]....
        /*0060*/ 	.word	0x00000120


	//----- nvinfo : EIATTR_CBANK_PARAM_SIZE
	.align		4
.L_89:
        /*0064*/ 	.byte	0x03, 0x19
        /*0066*/ 	.short	0x0018


	//----- nvinfo : EIATTR_PARAM_CBANK
	.align		4
        /*0068*/ 	.byte	0x04, 0x0a
        /*006a*/ 	.short	(.L_91 - .L_90)
	.align		4
.L_90:
        /*006c*/ 	.word	index@(.nv.constant0._Z17UpdateParams3CudafiPKfPf)
        /*0070*/ 	.short	0x0380
        /*0072*/ 	.short	0x0018


	//----- nvinfo : EIATTR_SW_WAR
	.align		4
.L_91:
        /*0074*/ 	.byte	0x04, 0x36
        /*0076*/ 	.short	(.L_93 - .L_92)
.L_92:
        /*0078*/ 	.word	0x00000008
.L_93:


//--------------------- .nv.info._Z17UpdateParams2CudafiPKfPf --------------------------
	.section	.nv.info._Z17UpdateParams2CudafiPKfPf,"",@"SHT_CUDA_INFO"
	.sectionflags	@""
	.align	4


	//----- nvinfo : EIATTR_CUDA_API_VERSION
	.align		4
        /*0000*/ 	.byte	0x04, 0x37
        /*0002*/ 	.short	(.L_95 - .L_94)
.L_94:
        /*0004*/ 	.word	0x00000082


	//----- nvinfo : EIATTR_KPARAM_INFO
	.align		4
.L_95:
        /*0008*/ 	.byte	0x04, 0x17
        /*000a*/ 	.short	(.L_97 - .L_96)
.L_96:
        /*000c*/ 	.word	0x00000000
        /*0010*/ 	.short	0x0003
        /*0012*/ 	.short	0x0010
        /*0014*/ 	.byte	0x00, 0xf5, 0x21, 0x00


	//----- nvinfo : EIATTR_KPARAM_INFO
	.align		4
.L_97:
        /*0018*/ 	.byte	0x04, 0x17
        /*001a*/ 	.short	(.L_99 - .L_98)
.L_98:
        /*001c*/ 	.word	0x00000000
        /*0020*/ 	.short	0x0002
        /*0022*/ 	.short	0x0008
        /*0024*/ 	.byte	0x00, 0xf5, 0x21, 0x00


	//----- nvinfo : EIATTR_KPARAM_INFO
	.align		4
.L_99:
        /*0028*/ 	.byte	0x04, 0x17
        /*002a*/ 	.short	(.L_101 - .L_100)
.L_100:
        /*002c*/ 	.word	0x00000000
        /*0030*/ 	.short	0x0001
        /*0032*/ 	.short	0x0004
        /*0034*/ 	.byte	0x00, 0xf0, 0x11, 0x00


	//----- nvinfo : EIATTR_KPARAM_INFO
	.align		4
.L_101:
        /*0038*/ 	.byte	0x04, 0x17
        /*003a*/ 	.short	(.L_103 - .L_102)
.L_102:
        /*003c*/ 	.word	0x00000000
        /*0040*/ 	.short	0x0000
        /*0042*/ 	.short	0x0000
        /*0044*/ 	.byte	0x00, 0xf0, 0x11, 0x00


	//----- nvinfo : EIATTR_SPARSE_MMA_MASK
	.align		4
.L_103:
        /*0048*/ 	.byte	0x03, 0x50
        /*004a*/ 	.short	0x0000


	//----- nvinfo : EIATTR_MAXREG_COUNT
	.align		4
        /*004c*/ 	.byte	0x03, 0x1b
        /*004e*/ 	.short	0x00ff


	//----- nvinfo : EIATTR_MERCURY_ISA_VERSION
	.align		4
        /*0050*/ 	.byte	0x03, 0x5f
        /*0052*/ 	.short	0x0101


	//----- nvinfo : EIATTR_VRC_CTA_INIT_COUNT
	.align		4
        /*0054*/ 	.byte	0x02, 0x4a
	.zero		1
	.zero		1


	//----- nvinfo : EIATTR_EXIT_INSTR_OFFSETS
	.align		4
        /*0058*/ 	.byte	0x04, 0x1c
        /*005a*/ 	.short	(.L_105 - .L_104)


	//   ....[0]....
.L_104:
        /*005c*/ 	.word	0x00000070


	//   ....[1]....
        /*0060*/ 	.word	0x00000120


	//----- nvinfo : EIATTR_CBANK_PARAM_SIZE
	.align		4
.L_105:
        /*0064*/ 	.byte	0x03, 0x19
        /*0066*/ 	.short	0x0018


	//----- nvinfo : EIATTR_PARAM_CBANK
	.align		4
        /*0068*/ 	.byte	0x04, 0x0a
        /*006a*/ 	.short	(.L_107 - .L_106)
	.align		4
.L_106:
        /*006c*/ 	.word	index@(.nv.constant0._Z17UpdateParams2CudafiPKfPf)
        /*0070*/ 	.short	0x0380
        /*0072*/ 	.short	0x0018


	//----- nvinfo : EIATTR_SW_WAR
	.align		4
.L_107:
        /*0074*/ 	.byte	0x04, 0x36
        /*0076*/ 	.short	(.L_109 - .L_108)
.L_108:
        /*0078*/ 	.word	0x00000008
.L_109:


//--------------------- .nv.info._Z13BackwardCuda2iPKiPKfPf --------------------------
	.section	.nv.info._Z13BackwardCuda2iPKiPKfPf,"",@"SHT_CUDA_INFO"
	.sectionflags	@""
	.align	4


	//----- nvinfo : EIATTR_CUDA_API_VERSION
	.align		4
        /*0000*/ 	.byte	0x04, 0x37
        /*0002*/ 	.short	(.L_111 - .L_110)
.L_110:
        /*0004*/ 	.word	0x00000082


	//----- nvinfo : EIATTR_KPARAM_INFO
	.align		4
.L_111:
        /*0008*/ 	.byte	0x04, 0x17
        /*000a*/ 	.short	(.L_113 - .L_112)
.L_112:
        /*000c*/ 	.word	0x00000000
        /*0010*/ 	.short	0x0003
        /*0012*/ 	.short	0x0018
        /*0014*/ 	.byte	0x00, 0xf5, 0x21, 0x00


	//----- nvinfo : EIATTR_KPARAM_INFO
	.align		4
.L_113:
        /*0018*/ 	.byte	0x04, 0x17
        /*001a*/ 	.short	(.L_115 - .L_114)
.L_114:
        /*001c*/ 	.word	0x00000000
        /*0020*/ 	.short	0x0002
        /*0022*/ 	.short	0x0010
        /*0024*/ 	.byte	0x00, 0xf5, 0x21, 0x00


	//----- nvinfo : EIATTR_KPARAM_INFO
	.align		4
.L_115:
        /*0028*/ 	.byte	0x04, 0x17
        /*002a*/ 	.short	(.L_117 - .L_116)
.L_116:
        /*002c*/ 	.word	0x00000000
        /*0030*/ 	.short	0x0001
        /*0032*/ 	.short	0x0008
        /*0034*/ 	.byte	0x00, 0xf5, 0x21, 0x00


	//----- nvinfo : EIATTR_KPARAM_INFO
	.align		4
.L_117:
        /*0038*/ 	.byte	0x04, 0x17
        /*003a*/ 	.short	(.L_119 - .L_118)
.L_118:
        /*003c*/ 	.word	0x00000000
        /*0040*/ 	.short	0x0000
        /*0042*/ 	.short	0x0000
        /*0044*/ 	.byte	0x00, 0xf0, 0x11, 0x00


	//----- nvinfo : EIATTR_SPARSE_MMA_MASK
	.align		4
.L_119:
        /*0048*/ 	.byte	0x03, 0x50
        /*004a*/ 	.short	0x0000


	//----- nvinfo : EIATTR_MAXREG_COUNT
	.align		4
        /*004c*/ 	.byte	0x03, 0x1b
        /*004e*/ 	.short	0x00ff


	//----- nvinfo : EIATTR_MERCURY_ISA_VERSION
	.align		4
        /*0050*/ 	.byte	0x03, 0x5f
        /*0052*/ 	.short	0x0101


	//----- nvinfo : EIATTR_VRC_CTA_INIT_COUNT
	.align		4
        /*0054*/ 	.byte	0x02, 0x4a
	.zero		1
	.zero		1


	//----- nvinfo : EIATTR_EXIT_INSTR_OFFSETS
	.align		4
        /*0058*/ 	.byte	0x04, 0x1c
        /*005a*/ 	.short	(.L_121 - .L_120)


	//   ....[0]....
.L_120:
        /*005c*/ 	.word	0x00000070


	//   ....[1]....
        /*0060*/ 	.word	0x00000320


	//----- nvinfo : EIATTR_CRS_STACK_SIZE
	.align		4
.L_121:
        /*0064*/ 	.byte	0x04, 0x1e
        /*0066*/ 	.short	(.L_123 - .L_122)
.L_122:
        /*0068*/ 	.word	0x00000000


	//----- nvinfo : EIATTR_CBANK_PARAM_SIZE
	.align		4
.L_123:
        /*006c*/ 	.byte	0x03, 0x19
        /*006e*/ 	.short	0x0020


	//----- nvinfo : EIATTR_PARAM_CBANK
	.align		4
        /*0070*/ 	.byte	0x04, 0x0a
        /*0072*/ 	.short	(.L_125 - .L_124)
	.align		4
.L_124:
        /*0074*/ 	.word	index@(.nv.constant0._Z13BackwardCuda2iPKiPKfPf)
        /*0078*/ 	.short	0x0380
        /*007a*/ 	.short	0x0020


	//----- nvinfo : EIATTR_SW_WAR
	.align		4
.L_125:
        /*007c*/ 	.byte	0x04, 0x36
        /*007e*/ 	.short	(.L_127 - .L_126)
.L_126:
        /*0080*/ 	.word	0x00000008
.L_127:


//--------------------- .nv.info._Z16ComputeCostCuda3PKfPKiiPf --------------------------
	.section	.nv.info._Z16ComputeCostCuda3PKfPKiiPf,"",@"SHT_CUDA_INFO"
	.sectionflags	@""
	.align	4


	//----- nvinfo : EIATTR_CUDA_API_VERSION
	.align		4
        /*0000*/ 	.byte	0x04, 0x37
        /*0002*/ 	.short	(.L_129 - .L_128)
.L_128:
        /*0004*/ 	.word	0x00000082


	//----- nvinfo : EIATTR_KPARAM_INFO
	.align		4
.L_129:
        /*0008*/ 	.byte	0x04, 0x17
        /*000a*/ 	.short	(.L_131 - .L_130)
.L_130:
        /*000c*/ 	.word	0x00000000
        /*0010*/ 	.short	0x0003
        /*0012*/ 	.short	0x0018
        /*0014*/ 	.byte	0x00, 0xf5, 0x21, 0x00


	//----- nvinfo : EIATTR_KPARAM_INFO
	.align		4
.L_131:
        /*0018*/ 	.byte	0x04, 0x17
        /*001a*/ 	.short	(.L_133 - .L_132)
.L_132:
        /*001c*/ 	.word	0x00000000
        /*0020*/ 	.short	0x0002
        /*0022*/ 	.short	0x0010
        /*0024*/ 	.byte	0x00, 0xf0, 0x11, 0x00


	//----- nvinfo : EIATTR_KPARAM_INFO
	.align		4
.L_133:
        /*0028*/ 	.byte	0x04, 0x17
        /*002a*/ 	.short	(.L_135 - .L_134)
.L_134:
        /*002c*/ 	.word	0x00000000
        /*0030*/ 	.short	0x0001
        /*0032*/ 	.short	0x0008
        /*0034*/ 	.byte	0x00, 0xf5, 0x21, 0x00


	//----- nvinfo : EIATTR_KPARAM_INFO
	.align		4
.L_135:
        /*0038*/ 	.byte	0x04, 0x17
        /*003a*/ 	.short	(.L_137 - .L_136)
.L_136:
        /*003c*/ 	.word	0x00000000
        /*0040*/ 	.short	0x0000
        /*0042*/ 	.short	0x0000
        /*0044*/ 	.byte	0x00, 0xf5, 0x21, 0x00


	//----- nvinfo : EIATTR_SPARSE_MMA_MASK
	.align		4
.L_137:
        /*0048*/ 	.byte	0x03, 0x50
        /*004a*/ 	.short	0x0000


	//----- nvinfo : EIATTR_MAXREG_COUNT
	.align		4
        /*004c*/ 	.byte	0x03, 0x1b
        /*004e*/ 	.short	0x00ff


	//----- nvinfo : EIATTR_MERCURY_ISA_VERSION
	.align		4
        /*0050*/ 	.byte	0x03, 0x5f
        /*0052*/ 	.short	0x0101


	//----- nvinfo : EIATTR_VRC_CTA_INIT_COUNT
	.align		4
        /*0054*/ 	.byte	0x02, 0x4a
	.zero		1
	.zero		1


	//----- nvinfo : EIATTR_EXIT_INSTR_OFFSETS
	.align		4
        /*0058*/ 	.byte	0x04, 0x1c
        /*005a*/ 	.short	(.L_139 - .L_138)


	//   ....[0]....
.L_138:
        /*005c*/ 	.word	0x00000070


	//   ....[1]....
        /*0060*/ 	.word	0x000000f0


	//   ....[2]....
        /*0064*/ 	.word	0x00000310


	//   ....[3]....
        /*0068*/ 	.word	0x00000520


	//----- nvinfo : EIATTR_CRS_STACK_SIZE
	.align		4
.L_139:
        /*006c*/ 	.byte	0x04, 0x1e
        /*006e*/ 	.short	(.L_141 - .L_140)
.L_140:
        /*0070*/ 	.word	0x00000000


	//----- nvinfo : EIATTR_CBANK_PARAM_SIZE
	.align		4
.L_141:
        /*0074*/ 	.byte	0x03, 0x19
        /*0076*/ 	.short	0x0020


	//----- nvinfo : EIATTR_PARAM_CBANK
	.align		4
        /*0078*/ 	.byte	0x04, 0x0a
        /*007a*/ 	.short	(.L_143 - .L_142)
	.align		4
.L_142:
        /*007c*/ 	.word	index@(.nv.constant0._Z16ComputeCostCuda3PKfPKiiPf)
        /*0080*/ 	.short	0x0380
        /*0082*/ 	.short	0x0020


	//----- nvinfo : EIATTR_SW_WAR
	.align		4
.L_143:
        /*0084*/ 	.byte	0x04, 0x36
        /*0086*/ 	.short	(.L_145 - .L_144)
.L_144:
        /*0088*/ 	.word	0x00000008
.L_145:


//--------------------- .nv.info._Z16ComputeCostCuda2PKfPKiiPf --------------------------
	.section	.nv.info._Z16ComputeCostCuda2PKfPKiiPf,"",@"SHT_CUDA_INFO"
	.sectionflags	@""
	.align	4


	//----- nvinfo : EIATTR_CUDA_API_VERSION
	.align		4
        /*0000*/ 	.byte	0x04, 0x37
        /*0002*/ 	.short	(.L_147 - .L_146)
.L_146:
        /*0004*/ 	.word	0x00000082


	//----- nvinfo : EIATTR_KPARAM_INFO
	.align		4
.L_147:
        /*0008*/ 	.byte	0x04, 0x17
        /*000a*/ 	.short	(.L_149 - .L_148)
.L_148:
        /*000c*/ 	.word	0x00000000
        /*0010*/ 	.short	0x0003
        /*0012*/ 	.short	0x0018
        /*0014*/ 	.byte	0x00, 0xf5, 0x21, 0x00


	//----- nvinfo : EIATTR_KPARAM_INFO
	.align		4
.L_149:
        /*0018*/ 	.byte	0x04, 0x17
        /*001a*/ 	.short	(.L_151 - .L_150)
.L_150:
        /*001c*/ 	.word	0x00000000
        /*0020*/ 	.short	0x0002
        /*0022*/ 	.short	0x0010
        /*0024*/ 	.byte	0x00, 0xf0, 0x11, 0x00


	//----- nvinfo : EIATTR_KPARAM_INFO
	.align		4
.L_151:
        /*0028*/ 	.byte	0x04, 0x17
        /*002a*/ 	.short	(.L_153 - .L_152)
.L_152:
        /*002c*/ 	.word	0x00000000
        /*0030*/ 	.short	0x0001
        /*0032*/ 	.short	0x0008
        /*0034*/ 	.byte	0x00, 0xf5, 0x21, 0x00


	//----- nvinfo : EIATTR_KPARAM_INFO
	.align		4
.L_153:
        /*0038*/ 	.byte	0x04, 0x17
        /*003a*/ 	.short	(.L_155 - .L_154)
.L_154:
        /*003c*/ 	.word	0x00000000
        /*0040*/ 	.short	0x0000
        /*0042*/ 	.short	0x0000
        /*0044*/ 	.byte	0x00, 0xf5, 0x21, 0x00


	//----- nvinfo : EIATTR_SPARSE_MMA_MASK
	.align		4
.L_155:
        /*0048*/ 	.byte	0x03, 0x50
        /*004a*/ 	.short	0x0000


	//----- nvinfo : EIATTR_MAXREG_COUNT
	.align		4
        /*004c*/ 	.byte	0x03, 0x1b
        /*004e*/ 	.short	0x00ff


	//----- nvinfo : EIATTR_NUM_BARRIERS
	.align		4
        /*0050*/ 	.byte	0x02, 0x4c
        /*0052*/ 	.byte	0x01
	.zero		1


	//----- nvinfo : EIATTR_MERCURY_ISA_VERSION
	.align		4
        /*0054*/ 	.byte	0x03, 0x5f
        /*0056*/ 	.short	0x0101


	//----- nvinfo : EIATTR_VRC_CTA_INIT_COUNT
	.align		4
        /*0058*/ 	.byte	0x02, 0x4a
	.zero		1
	.zero		1


	//----- nvinfo : EIATTR_EXIT_INSTR_OFFSETS
	.align		4
        /*005c*/ 	.byte	0x04, 0x1c
        /*005e*/ 	.short	(.L_157 - .L_156)


	//   ....[0]....
.L_156:
        /*0060*/ 	.word	0x000005d0


	//   ....[1]....
        /*0064*/ 	.word	0x00000c80


	//----- nvinfo : EIATTR_CRS_STACK_SIZE
	.align		4
.L_157:
        /*0068*/ 	.byte	0x04, 0x1e
        /*006a*/ 	.short	(.L_159 - .L_158)
.L_158:
        /*006c*/ 	.word	0x00000000


	//----- nvinfo : EIATTR_CBANK_PARAM_SIZE
	.align		4
.L_159:
        /*0070*/ 	.byte	0x03, 0x19
        /*0072*/ 	.short	0x0020


	//----- nvinfo : EIATTR_PARAM_CBANK
	.align		4
        /*0074*/ 	.byte	0x04, 0x0a
        /*0076*/ 	.short	(.L_161 - .L_160)
	.align		4
.L_160:
        /*0078*/ 	.word	index@(.nv.constant0._Z16ComputeCostCuda2PKfPKiiPf)
        /*007c*/ 	.short	0x0380
        /*007e*/ 	.short	0x0020


	//----- nvinfo : EIATTR_SW_WAR
	.align		4
.L_161:
        /*0080*/ 	.byte	0x04, 0x36
        /*0082*/ 	.short	(.L_163 - .L_162)
.L_162:
        /*0084*/ 	.word	0x00000008
.L_163:


//--------------------- .nv.info._Z11DropOutCudafiPfPKf --------------------------
	.section	.nv.info._Z11DropOutCudafiPfPKf,"",@"SHT_CUDA_INFO"
	.sectionflags	@""
	.align	4


	//----- nvinfo : EIATTR_CUDA_API_VERSION
	.align		4
        /*0000*/ 	.byte	0x04, 0x37
        /*0002*/ 	.short	(.L_165 - .L_164)
.L_164:
        /*0004*/ 	.word	0x00000082


	//----- nvinfo : EIATTR_KPARAM_INFO
	.align		4
.L_165:
        /*0008*/ 	.byte	0x04, 0x17
        /*000a*/ 	.short	(.L_167 - .L_166)
.L_166:
        /*000c*/ 	.word	0x00000000
        /*0010*/ 	.short	0x0003
        /*0012*/ 	.short	0x0010
        /*0014*/ 	.byte	0x00, 0xf5, 0x21, 0x00


	//----- nvinfo : EIATTR_KPARAM_INFO
	.align		4
.L_167:
        /*0018*/ 	.byte	0x04, 0x17
        /*001a*/ 	.short	(.L_169 - .L_168)
.L_168:
        /*001c*/ 	.word	0x00000000
        /*0020*/ 	.short	0x0002
        /*0022*/ 	.short	0x0008
        /*0024*/ 	.byte	0x00, 0xf5, 0x21, 0x00


	//----- nvinfo : EIATTR_KPARAM_INFO
	.align		4
.L_169:
        /*0028*/ 	.byte	0x04, 0x17
        /*002a*/ 	.short	(.L_171 - .L_170)
.L_170:
        /*002c*/ 	.word	0x00000000
        /*0030*/ 	.short	0x0001
        /*0032*/ 	.short	0x0004
        /*0034*/ 	.byte	0x00, 0xf0, 0x11, 0x00


	//----- nvinfo : EIATTR_KPARAM_INFO
	.align		4
.L_171:
        /*0038*/ 	.byte	0x04, 0x17
        /*003a*/ 	.short	(.L_173 - .L_172)
.L_172:
        /*003c*/ 	.word	0x00000000
        /*0040*/ 	.short	0x0000
        /*0042*/ 	.short	0x0000
        /*0044*/ 	.byte	0x00, 0xf0, 0x11, 0x00


	//----- nvinfo : EIATTR_SPARSE_MMA_MASK
	.align		4
.L_173:
        /*0048*/ 	.byte	0x03, 0x50
        /*004a*/ 	.short	0x0000


	//----- nvinfo : EIATTR_MAXREG_COUNT
	.align		4
        /*004c*/ 	.byte	0x03, 0x1b
        /*004e*/ 	.short	0x00ff


	//----- nvinfo : EIATTR_MERCURY_ISA_VERSION
	.align		4
        /*0050*/ 	.byte	0x03, 0x5f
        /*0052*/ 	.short	0x0101


	//----- nvinfo : EIATTR_VRC_CTA_INIT_COUNT
	.align		4
        /*0054*/ 	.byte	0x02, 0x4a
	.zero		1
	.zero		1


	//----- nvinfo : EIATTR_EXIT_INSTR_OFFSETS
	.align		4
        /*0058*/ 	.byte	0x04, 0x1c
        /*005a*/ 	.short	(.L_175 - .L_174)


	//   ....[0]....
.L_174:
        /*005c*/ 	.word	0x00000070


	//   ....[1]....
        /*0060*/ 	.word	0x00000110


	//   ....[2]....
        /*0064*/ 	.word	0x00000230


	//----- nvinfo : EIATTR_CRS_STACK_SIZE
	.align		4
.L_175:
        /*0068*/ 	.byte	0x04, 0x1e
        /*006a*/ 	.short	(.L_177 - .L_176)
.L_176:
        /*006c*/ 	.word	0x00000000


	//----- nvinfo : EIATTR_CBANK_PARAM_SIZE
	.align		4
.L_177:
        /*0070*/ 	.byte	0x03, 0x19
        /*0072*/ 	.short	0x0018


	//----- nvinfo : EIATTR_PARAM_CBANK
	.align		4
        /*0074*/ 	.byte	0x04, 0x0a
        /*0076*/ 	.short	(.L_179 - .L_178)
	.align		4
.L_178:
        /*0078*/ 	.word	index@(.nv.constant0._Z11DropOutCudafiPfPKf)
        /*007c*/ 	.short	0x0380
        /*007e*/ 	.short	0x0018


	//----- nvinfo : EIATTR_SW_WAR
	.align		4
.L_179:
        /*0080*/ 	.byte	0x04, 0x36
        /*0082*/ 	.short	(.L_181 - .L_180)
.L_180:
        /*0084*/ 	.word	0x00000008
.L_181:


//--------------------- .nv.info._Z15InitParams2CudaPfii --------------------------
	.section	.nv.info._Z15InitParams2CudaPfii,"",@"SHT_CUDA_INFO"
	.sectionflags	@""
	.align	4


	//----- nvinfo : EIATTR_CUDA_API_VERSION
	.align		4
        /*0000*/ 	.byte	0x04, 0x37
        /*0002*/ 	.short	(.L_183 - .L_182)
.L_182:
        /*0004*/ 	.word	0x00000082


	//----- nvinfo : EIATTR_KPARAM_INFO
	.align		4
.L_183:
        /*0008*/ 	.byte	0x04, 0x17
        /*000a*/ 	.short	(.L_185 - .L_184)
.L_184:
        /*000c*/ 	.word	0x00000000
        /*0010*/ 	.short	0x0002
        /*0012*/ 	.short	0x000c
        /*0014*/ 	.byte	0x00, 0xf0, 0x11, 0x00


	//----- nvinfo : EIATTR_KPARAM_INFO
	.align		4
.L_185:
        /*0018*/ 	.byte	0x04, 0x17
        /*001a*/ 	.short	(.L_187 - .L_186)
.L_186:
        /*001c*/ 	.word	0x00000000
        /*0020*/ 	.short	0x0001
        /*0022*/ 	.short	0x0008
        /*0024*/ 	.byte	0x00, 0xf0, 0x11, 0x00


	//----- nvinfo : EIATTR_KPARAM_INFO
	.align		4
.L_187:
        /*0028*/ 	.byte	0x04, 0x17
        /*002a*/ 	.short	(.L_189 - .L_188)
.L_188:
        /*002c*/ 	.word	0x00000000
        /*0030*/ 	.short	0x0000
        /*0032*/ 	.short	0x0000
        /*0034*/ 	.byte	0x00, 0xf5, 0x21, 0x00


	//----- nvinfo : EIATTR_SPARSE_MMA_MASK
	.align		4
.L_189:
        /*0038*/ 	.byte	0x03, 0x50
        /*003a*/ 	.short	0x0000


	//----- nvinfo : EIATTR_MAXREG_COUNT
	.align		4
        /*003c*/ 	.byte	0x03, 0x1b
        /*003e*/ 	.short	0x00ff


	//----- nvinfo : EIATTR_MERCURY_ISA_VERSION
	.align		4
        /*0040*/ 	.byte	0x03, 0x5f
        /*0042*/ 	.short	0x0101


	//----- nvinfo : EIATTR_VRC_CTA_INIT_COUNT
	.align		4
        /*0044*/ 	.byte	0x02, 0x4a
	.zero		1
	.zero		1


	//----- nvinfo : EIATTR_EXIT_INSTR_OFFSETS
	.align		4
        /*0048*/ 	.byte	0x04, 0x1c
        /*004a*/ 	.short	(.L_191 - .L_190)


	//   ....[0]....
.L_190:
        /*004c*/ 	.word	0x00000070


	//   ....[1]....
        /*0050*/ 	.word	0x00000290


	//----- nvinfo : EIATTR_CRS_STACK_SIZE
	.align		4
.L_191:
        /*0054*/ 	.byte	0x04, 0x1e
        /*0056*/ 	.short	(.L_193 - .L_192)
.L_192:
        /*0058*/ 	.word	0x00000000


	//----- nvinfo : EIATTR_CBANK_PARAM_SIZE
	.align		4
.L_193:
        /*005c*/ 	.byte	0x03, 0x19
        /*005e*/ 	.short	0x0010


	//----- nvinfo : EIATTR_PARAM_CBANK
	.align		4
        /*0060*/ 	.byte	0x04, 0x0a
        /*0062*/ 	.short	(.L_195 - .L_194)
	.align		4
.L_194:
        /*0064*/ 	.word	index@(.nv.constant0._Z15InitParams2CudaPfii)
        /*0068*/ 	.short	0x0380
        /*006a*/ 	.short	0x0010


	//----- nvinfo : EIATTR_SW_WAR
	.align		4
.L_195:
        /*006c*/ 	.byte	0x04, 0x36
        /*006e*/ 	.short	(.L_197 - .L_196)
.L_196:
        /*0070*/ 	.word	0x00000008
.L_197:


//--------------------- .nv.info._Z16ReluBackwardCudaiPKfS0_Pf --------------------------
	.section	.nv.info._Z16ReluBackwardCudaiPKfS0_Pf,"",@"SHT_CUDA_INFO"
	.sectionflags	@""
	.align	4


	//----- nvinfo : EIATTR_CUDA_API_VERSION
	.align		4
        /*0000*/ 	.byte	0x04, 0x37
        /*0002*/ 	.short	(.L_199 - .L_198)
.L_198:
        /*0004*/ 	.word	0x00000082


	//----- nvinfo : EIATTR_KPARAM_INFO
	.align		4
.L_199:
        /*0008*/ 	.byte	0x04, 0x17
        /*000a*/ 	.short	(.L_201 - .L_200)
.L_200:
        /*000c*/ 	.word	0x00000000
        /*0010*/ 	.short	0x0003
        /*0012*/ 	.short	0x0018
        /*0014*/ 	.byte	0x00, 0xf5, 0x21, 0x00


	//----- nvinfo : EIATTR_KPARAM_INFO
	.align		4
.L_201:
        /*0018*/ 	.byte	0x04, 0x17
        /*001a*/ 	.short	(.L_203 - .L_202)
.L_202:
        /*001c*/ 	.word	0x00000000
        /*0020*/ 	.short	0x0002
        /*0022*/ 	.short	0x0010
        /*0024*/ 	.byte	0x00, 0xf5, 0x21, 0x00


	//----- nvinfo : EIATTR_KPARAM_INFO
	.align		4
.L_203:
        /*0028*/ 	.byte	0x04, 0x17
        /*002a*/ 	.short	(.L_205 - .L_204)
.L_204:
        /*002c*/ 	.word	0x00000000
        /*0030*/ 	.short	0x0001
        /*0032*/ 	.short	0x0008
        /*0034*/ 	.byte	0x00, 0xf5, 0x21, 0x00


	//----- nvinfo : EIATTR_KPARAM_INFO
	.align		4
.L_205:
        /*0038*/ 	.byte	0x04, 0x17
        /*003a*/ 	.short	(.L_207 - .L_206)
.L_206:
        /*003c*/ 	.word	0x00000000
        /*0040*/ 	.short	0x0000
        /*0042*/ 	.short	0x0000
        /*0044*/ 	.byte	0x00, 0xf0, 0x11, 0x00


	//----- nvinfo : EIATTR_SPARSE_MMA_MASK
	.align		4
.L_207:
        /*0048*/ 	.byte	0x03, 0x50
        /*004a*/ 	.short	0x0000


	//----- nvinfo : EIATTR_MAXREG_COUNT
	.align		4
        /*004c*/ 	.byte	0x03, 0x1b
        /*004e*/ 	.short	0x00ff


	//----- nvinfo : EIATTR_MERCURY_ISA_VERSION
	.align		4
        /*0050*/ 	.byte	0x03, 0x5f
        /*0052*/ 	.short	0x0101


	//----- nvinfo : EIATTR_VRC_CTA_INIT_COUNT
	.align		4
        /*0054*/ 	.byte	0x02, 0x4a
	.zero		1
	.zero		1


	//----- nvinfo : EIATTR_EXIT_INSTR_OFFSETS
	.align		4
        /*0058*/ 	.byte	0x04, 0x1c
        /*005a*/ 	.short	(.L_209 - .L_208)


	//   ....[0]....
.L_208:
        /*005c*/ 	.word	0x00000070


	//   ....[1]....
        /*0060*/ 	.word	0x00000140


	//   ....[2]....
        /*0064*/ 	.word	0x00000180


	//----- nvinfo : EIATTR_CRS_STACK_SIZE
	.align		4
.L_209:
        /*0068*/ 	.byte	0x04, 0x1e
        /*006a*/ 	.short	(.L_211 - .L_210)
.L_210:
        /*006c*/ 	.word	0x00000000


	//----- nvinfo : EIATTR_CBANK_PARAM_SIZE
	.align		4
.L_211:
        /*0070*/ 	.byte	0x03, 0x19
        /*0072*/ 	.short	0x0020


	//----- nvinfo : EIATTR_PARAM_CBANK
	.align		4
        /*0074*/ 	.byte	0x04, 0x0a
        /*0076*/ 	.short	(.L_213 - .L_212)
	.align		4
.L_212:
        /*0078*/ 	.word	index@(.nv.constant0._Z16ReluBackwardCudaiPKfS0_Pf)
        /*007c*/ 	.short	0x0380
        /*007e*/ 	.short	0x0020


	//----- nvinfo : EIATTR_SW_WAR
	.align		4
.L_213:
        /*0080*/ 	.byte	0x04, 0x36
        /*0082*/ 	.short	(.L_215 - .L_214)
.L_214:
        /*0084*/ 	.word	0x00000008
.L_215:


//--------------------- .nv.info._Z19SigmoidBackwardCudaiPKfS0_Pf --------------------------
	.section	.nv.info._Z19SigmoidBackwardCudaiPKfS0_Pf,"",@"SHT_CUDA_INFO"
	.sectionflags	@""
	.align	4


	//----- nvinfo : EIATTR_CUDA_API_VERSION
	.align		4
        /*0000*/ 	.byte	0x04, 0x37
        /*0002*/ 	.short	(.L_217 - .L_216)
.L_216:
        /*0004*/ 	.word	0x00000082


	//----- nvinfo : EIATTR_KPARAM_INFO
	.align		4
.L_217:
        /*0008*/ 	.byte	0x04, 0x17
        /*000a*/ 	.short	(.L_219 - .L_218)
.L_218:
        /*000c*/ 	.word	0x00000000
        /*0010*/ 	.short	0x0003
        /*0012*/ 	.short	0x0018
        /*0014*/ 	.byte	0x00, 0xf5, 0x21, 0x00


	//----- nvinfo : EIATTR_KPARAM_INFO
	.align		4
.L_219:
        /*0018*/ 	.byte	0x04, 0x17
        /*001a*/ 	.short	(.L_221 - .L_220)
.L_220:
        /*001c*/ 	.word	0x00000000
        /*0020*/ 	.short	0x0002
        /*0022*/ 	.short	0x0010
        /*0024*/ 	.byte	0x00, 0xf5, 0x21, 0x00


	//----- nvinfo : EIATTR_KPARAM_INFO
	.align		4
.L_221:
        /*0028*/ 	.byte	0x04, 0x17
        /*002a*/ 	.short	(.L_223 - .L_222)
.L_222:
        /*002c*/ 	.word	0x00000000
        /*0030*/ 	.short	0x0001
        /*0032*/ 	.short	0x0008
        /*0034*/ 	.byte	0x00, 0xf5, 0x21, 0x00


	//----- nvinfo : EIATTR_KPARAM_INFO
	.align		4
.L_223:
        /*0038*/ 	.byte	0x04, 0x17
        /*003a*/ 	.short	(.L_225 - .L_224)
.L_224:
        /*003c*/ 	.word	0x00000000
        /*0040*/ 	.short	0x0000
        /*0042*/ 	.short	0x0000
        /*0044*/ 	.byte	0x00, 0xf0, 0x11, 0x00


	//----- nvinfo : EIATTR_SPARSE_MMA_MASK
	.align		4
.L_225:
        /*0048*/ 	.byte	0x03, 0x50
        /*004a*/ 	.short	0x0000


	//----- nvinfo : EIATTR_MAXREG_COUNT
	.align		4
        /*004c*/ 	.byte	0x03, 0x1b
        /*004e*/ 	.short	0x00ff


	//----- nvinfo : EIATTR_MERCURY_ISA_VERSION
	.align		4
        /*0050*/ 	.byte	0x03, 0x5f
        /*0052*/ 	.short	0x0101


	//----- nvinfo : EIATTR_VRC_CTA_INIT_COUNT
	.align		4
        /*0054*/ 	.byte	0x02, 0x4a
	.zero		1
	.zero		1


	//----- nvinfo : EIATTR_EXIT_INSTR_OFFSETS
	.align		4
        /*0058*/ 	.byte	0x04, 0x1c
        /*005a*/ 	.short	(.L_227 - .L_226)


	//   ....[0]....
.L_226:
        /*005c*/ 	.word	0x00000070


	//   ....[1]....
        /*0060*/ 	.word	0x00000150


	//----- nvinfo : EIATTR_CBANK_PARAM_SIZE
	.align		4
.L_227:
        /*0064*/ 	.byte	0x03, 0x19
        /*0066*/ 	.short	0x0020


	//----- nvinfo : EIATTR_PARAM_CBANK
	.align		4
        /*0068*/ 	.byte	0x04, 0x0a
        /*006a*/ 	.short	(.L_229 - .L_228)
	.align		4
.L_228:
        /*006c*/ 	.word	index@(.nv.constant0._Z19SigmoidBackwardCudaiPKfS0_Pf)
        /*0070*/ 	.short	0x0380
        /*0072*/ 	.short	0x0020


	//----- nvinfo : EIATTR_SW_WAR
	.align		4
.L_229:
        /*0074*/ 	.byte	0x04, 0x36
        /*0076*/ 	.short	(.L_231 - .L_230)
.L_230:
        /*0078*/ 	.word	0x00000008
.L_231:


//--------------------- .nv.info._Z8ReluCudaPKfiPf --------------------------
	.section	.nv.info._Z8ReluCudaPKfiPf,"",@"SHT_CUDA_INFO"
	.sectionflags	@""
	.align	4


	//----- nvinfo : EIATTR_CUDA_API_VERSION
	.align		4
        /*0000*/ 	.byte	0x04, 0x37
        /*0002*/ 	.short	(.L_233 - .L_232)
.L_232:
        /*0004*/ 	.word	0x00000082


	//----- nvinfo : EIATTR_KPARAM_INFO
	.align		4
.L_233:
        /*0008*/ 	.byte	0x04, 0x17
        /*000a*/ 	.short	(.L_235 - .L_234)
.L_234:
        /*000c*/ 	.word	0x00000000
        /*0010*/ 	.short	0x0002
        /*0012*/ 	.short	0x0010
        /*0014*/ 	.byte	0x00, 0xf5, 0x21, 0x00


	//----- nvinfo : EIATTR_KPARAM_INFO
	.align		4
.L_235:
        /*0018*/ 	.byte	0x04, 0x17
        /*001a*/ 	.short	(.L_237 - .L_236)
.L_236:
        /*001c*/ 	.word	0x00000000
        /*0020*/ 	.short	0x0001
        /*0022*/ 	.short	0x0008
        /*0024*/ 	.byte	0x00, 0xf0, 0x11, 0x00


	//----- nvinfo : EIATTR_KPARAM_INFO
	.align		4
.L_237:
        /*0028*/ 	.byte	0x04, 0x17
        /*002a*/ 	.short	(.L_239 - .L_238)
.L_238:
        /*002c*/ 	.word	0x00000000
        /*0030*/ 	.short	0x0000
        /*0032*/ 	.short	0x0000
        /*0034*/ 	.byte	0x00, 0xf5, 0x21, 0x00


	//----- nvinfo : EIATTR_SPARSE_MMA_MASK
	.align		4
.L_239:
        /*0038*/ 	.byte	0x03, 0x50
        /*003a*/ 	.short	0x0000


	//----- nvinfo : EIATTR_MAXREG_COUNT
	.align		4
        /*003c*/ 	.byte	0x03, 0x1b
        /*003e*/ 	.short	0x00ff


	//----- nvinfo : EIATTR_MERCURY_ISA_VERSION
	.align		4
        /*0040*/ 	.byte	0x03, 0x5f
        /*0042*/ 	.short	0x0101


	//----- nvinfo : EIATTR_VRC_CTA_INIT_COUNT
	.align		4
        /*0044*/ 	.byte	0x02, 0x4a
	.zero		1
	.zero		1


	//----- nvinfo : EIATTR_EXIT_INSTR_OFFSETS
	.align		4
        /*0048*/ 	.byte	0x04, 0x1c
        /*004a*/ 	.short	(.L_241 - .L_240)


	//   ....[0]....
.L_240:
        /*004c*/ 	.word	0x00000070


	//   ....[1]....
        /*0050*/ 	.word	0x00000100


	//----- nvinfo : EIATTR_CBANK_PARAM_SIZE
	.align		4
.L_241:
        /*0054*/ 	.byte	0x03, 0x19
        /*0056*/ 	.short	0x0018


	//----- nvinfo : EIATTR_PARAM_CBANK
	.align		4
        /*0058*/ 	.byte	0x04, 0x0a
        /*005a*/ 	.short	(.L_243 - .L_242)
	.align		4
.L_242:
        /*005c*/ 	.word	index@(.nv.constant0._Z8ReluCudaPKfiPf)
        /*0060*/ 	.short	0x0380
        /*0062*/ 	.short	0x0018


	//----- nvinfo : EIATTR_SW_WAR
	.align		4
.L_243:
        /*0064*/ 	.byte	0x04, 0x36
        /*0066*/ 	.short	(.L_245 - .L_244)
.L_244:
        /*0068*/ 	.word	0x00000008
.L_245:


//--------------------- .nv.info._Z11SigmoidCudaPKfiPf --------------------------
	.section	.nv.info._Z11SigmoidCudaPKfiPf,"",@"SHT_CUDA_INFO"
	.sectionflags	@""
	.align	4


	//----- nvinfo : EIATTR_CUDA_API_VERSION
	.align		4
        /*0000*/ 	.byte	0x04, 0x37
        /*0002*/ 	.short	(.L_247 - .L_246)
.L_246:
        /*0004*/ 	.word	0x00000082


	//----- nvinfo : EIATTR_KPARAM_INFO
	.align		4
.L_247:
        /*0008*/ 	.byte	0x04, 0x17
        /*000a*/ 	.short	(.L_249 - .L_248)
.L_248:
        /*000c*/ 	.word	0x00000000
        /*0010*/ 	.short	0x0002
        /*0012*/ 	.short	0x0010
        /*0014*/ 	.byte	0x00, 0xf5, 0x21, 0x00


	//----- nvinfo : EIATTR_KPARAM_INFO
	.align		4
.L_249:
        /*0018*/ 	.byte	0x04, 0x17
        /*001a*/ 	.short	(.L_251 - .L_250)
.L_250:
        /*001c*/ 	.word	0x00000000
        /*0020*/ 	.short	0x0001
        /*0022*/ 	.short	0x0008
        /*0024*/ 	.byte	0x00, 0xf0, 0x11, 0x00


	//----- nvinfo : EIATTR_KPARAM_INFO
	.align		4
.L_251:
        /*0028*/ 	.byte	0x04, 0x17
        /*002a*/ 	.short	(.L_253 - .L_252)
.L_252:
        /*002c*/ 	.word	0x00000000
        /*0030*/ 	.short	0x0000
        /*0032*/ 	.short	0x0000
        /*0034*/ 	.byte	0x00, 0xf5, 0x21, 0x00


	//----- nvinfo : EIATTR_SPARSE_MMA_MASK
	.align		4
.L_253:
        /*0038*/ 	.byte	0x03, 0x50
        /*003a*/ 	.short	0x0000


	//----- nvinfo : EIATTR_MAXREG_COUNT
	.align		4
        /*003c*/ 	.byte	0x03, 0x1b
        /*003e*/ 	.short	0x00ff


	//----- nvinfo : EIATTR_MERCURY_ISA_VERSION
	.align		4
        /*0040*/ 	.byte	0x03, 0x5f
        /*0042*/ 	.short	0x0101


	//----- nvinfo : EIATTR_VRC_CTA_INIT_COUNT
	.align		4
        /*0044*/ 	.byte	0x02, 0x4a
	.zero		1
	.zero		1


	//----- nvinfo : EIATTR_EXIT_INSTR_OFFSETS
	.align		4
        /*0048*/ 	.byte	0x04, 0x1c
        /*004a*/ 	.short	(.L_255 - .L_254)


	//   ....[0]....
.L_254:
        /*004c*/ 	.word	0x00000070


	//   ....[1]....
        /*0050*/ 	.word	0x00000260


	//----- nvinfo : EIATTR_CRS_STACK_SIZE
	.align		4
.L_255:
        /*0054*/ 	.byte	0x04, 0x1e
        /*0056*/ 	.short	(.L_257 - .L_256)
.L_256:
        /*0058*/ 	.word	0x00000000


	//----- nvinfo : EIATTR_CBANK_PARAM_SIZE
	.align		4
.L_257:
        /*005c*/ 	.byte	0x03, 0x19
        /*005e*/ 	.short	0x0018


	//----- nvinfo : EIATTR_PARAM_CBANK
	.align		4
        /*0060*/ 	.byte	0x04, 0x0a
        /*0062*/ 	.short	(.L_259 - .L_258)
	.align		4
.L_258:
        /*0064*/ 	.word	index@(.nv.constant0._Z11SigmoidCudaPKfiPf)
        /*0068*/ 	.short	0x0380
        /*006a*/ 	.short	0x0018


	//----- nvinfo : EIATTR_SW_WAR
	.align		4
.L_259:
        /*006c*/ 	.byte	0x04, 0x36
        /*006e*/ 	.short	(.L_261 - .L_260)
.L_260:
        /*0070*/ 	.word	0x00000008
.L_261:


//--------------------- .nv.callgraph             --------------------------
	.section	.nv.callgraph,"",@"SHT_CUDA_CALLGRAPH"
	.align	4
	.sectionentsize	8
	.align		4
        /*0000*/ 	.word	0x00000000
	.align		4
        /*0004*/ 	.word	0xffffffff
	.align		4
        /*0008*/ 	.word	0x00000000
	.align		4
        /*000c*/ 	.word	0xfffffffe
	.align		4
        /*0010*/ 	.word	0x00000000
	.align		4
        /*0014*/ 	.word	0xfffffffd
	.align		4
        /*0018*/ 	.word	0x00000000
	.align		4
        /*001c*/ 	.word	0xfffffffc


//--------------------- .text._Z17UpdateParams3CudafiPKfPf --------------------------
	.section	.text._Z17UpdateParams3CudafiPKfPf,"ax",@progbits
	.align	128
        .global         _Z17UpdateParams3CudafiPKfPf
        .type           _Z17UpdateParams3CudafiPKfPf,@function
        .size           _Z17UpdateParams3CudafiPKfPf,(.L_x_84 - _Z17UpdateParams3CudafiPKfPf)
        .other          _Z17UpdateParams3CudafiPKfPf,@"STO_CUDA_ENTRY STV_DEFAULT"
_Z17UpdateParams3CudafiPKfPf:
.text._Z17UpdateParams3CudafiPKfPf:
[----:B------:R-:W-:Y:S01]  /*0000*/  LDC R1, c[0x0][0x37c] ;  /* 0x0000df00ff017b82 */ /* 0x000fe20000000800 */
[----:B------:R-:W0:Y:S07]  /*0010*/  S2R R7, SR_TID.X ;  /* 0x0000000000077919 */ /* 0x000e2e0000002100 */
[----:B------:R-:W0:Y:S01]  /*0020*/  S2UR UR4, SR_CTAID.X ;  /* 0x00000000000479c3 */ /* 0x000e220000002500 */
[----:B------:R-:W1:Y:S07]  /*0030*/  LDCU UR5, c[0x0][0x384] ;  /* 0x00007080ff0577ac */ /* 0x000e6e0008000800 */
[----:B------:R-:W0:Y:S02]  /*0040*/  LDC R0, c[0x0][0x360] ;  /* 0x0000d800ff007b82 */ /* 0x000e240000000800 */
[----:B0-----:R-:W-:-:S05]  /*0050*/  IMAD R7, R0, UR4, R7 ;  /* 0x0000000400077c24 */ /* 0x001fca000f8e0207 */
[----:B-1----:R-:W-:-:S13]  /*0060*/  ISETP.GE.AND P0, PT, R7, UR5, PT ;  /* 0x0000000507007c0c */ /* 0x002fda000bf06270 */
[----:B------:R-:W-:Y:S05]  /*0070*/  @P0 EXIT ;  /* 0x000000000000094d */ /* 0x000fea0003800000 */
[----:B------:R-:W0:Y:S01]  /*0080*/  LDC.64 R2, c[0x0][0x388] ;  /* 0x0000e200ff027b82 */ /* 0x000e220000000a00 */
[----:B------:R-:W1:Y:S01]  /*0090*/  LDCU.64 UR4, c[0x0][0x358] ;  /* 0x00006b00ff0477ac */ /* 0x000e620008000a00 */
[----:B------:R-:W2:Y:S06]  /*00a0*/  LDCU UR6, c[0x0][0x380] ;  /* 0x00007000ff0677ac */ /* 0x000eac0008000800 */
[----:B------:R-:W3:Y:S01]  /*00b0*/  LDC.64 R4, c[0x0][0x390] ;  /* 0x0000e400ff047b82 */ /* 0x000ee20000000a00 */
[----:B0-----:R-:W-:-:S06]  /*00c0*/  IMAD.WIDE R2, R7, 0x4, R2 ;  /* 0x0000000407027825 */ /* 0x001fcc00078e0202 */
[----:B-1----:R-:W2:Y:S01]  /*00d0*/  LDG.E R2, desc[UR4][R2.64] ;  /* 0x0000000402027981 */ /* 0x002ea2000c1e1900 */
[----:B---3--:R-:W-:-:S05]  /*00e0*/  IMAD.WIDE R4, R7, 0x4, R4 ;  /* 0x0000000407047825 */ /* 0x008fca00078e0204 */
[----:B------:R-:W2:Y:S02]  /*00f0*/  LDG.E R7, desc[UR4][R4.64] ;  /* 0x0000000404077981 */ /* 0x000ea4000c1e1900 */
[----:B--2---:R-:W-:-:S05]  /*0100*/  FFMA R7, -R2, UR6, R7 ;  /* 0x0000000602077c23 */ /* 0x004fca0008000107 */
[----:B------:R-:W-:Y:S01]  /*0110*/  STG.E desc[UR4][R4.64], R7 ;  /* 0x0000000704007986 */ /* 0x000fe2000c101904 */
[----:B------:R-:W-:Y:S05]  /*0120*/  EXIT ;  /* 0x000000000000794d */ /* 0x000fea0003800000 */
.L_x_0:
[----:B------:R-:W-:-:S00]  /*0130*/  BRA `(.L_x_0) ;  /* 0xfffffffc00fc7947 */ /* 0x000fc0000383ffff */
[----:B------:R-:W-:-:S00]  /*0140*/  NOP ;  /* 0x0000000000007918 */ /* 0x000fc00000000000 */
        /* <DEDUP_REMOVED lines=11> */
.L_x_84:


//--------------------- .text._Z17UpdateParams2CudafiPKfPf --------------------------
	.section	.text._Z17UpdateParams2CudafiPKfPf,"ax",@progbits
	.align	128
        .global         _Z17UpdateParams2CudafiPKfPf
        .type           _Z17UpdateParams2CudafiPKfPf,@function
        .size           _Z17UpdateParams2CudafiPKfPf,(.L_x_85 - _Z17UpdateParams2CudafiPKfPf)
        .other          _Z17UpdateParams2CudafiPKfPf,@"STO_CUDA_ENTRY STV_DEFAULT"
_Z17UpdateParams2CudafiPKfPf:
.text._Z17UpdateParams2CudafiPKfPf:
        /* <DEDUP_REMOVED lines=19> */
.L_x_1:
        /* <DEDUP_REMOVED lines=13> */
.L_x_85:


//--------------------- .text._Z13BackwardCuda2iPKiPKfPf --------------------------
	.section	.text._Z13BackwardCuda2iPKiPKfPf,"ax",@progbits
	.align	128
        .global         _Z13BackwardCuda2iPKiPKfPf
        .type           _Z13BackwardCuda2iPKiPKfPf,@function
        .size           _Z13BackwardCuda2iPKiPKfPf,(.L_x_78 - _Z13BackwardCuda2iPKiPKfPf)
        .other          _Z13BackwardCuda2iPKiPKfPf,@"STO_CUDA_ENTRY STV_DEFAULT"
_Z13BackwardCuda2iPKiPKfPf:
.text._Z13BackwardCuda2iPKiPKfPf:
        /* <DEDUP_REMOVED lines=9> */
[----:B------:R-:W1:Y:S07]  /*0090*/  LDCU.64 UR4, c[0x0][0x358] ;  /* 0x00006b00ff0477ac */ /* 0x000e6e0008000a00 */
[----:B------:R-:W2:Y:S01]  /*00a0*/  LDC.64 R8, c[0x0][0x388] ;  /* 0x0000e200ff087b82 */ /* 0x000ea20000000a00 */
[----:B0-----:R-:W-:-:S05]  /*00b0*/  IMAD.WIDE R6, R4, 0x4, R6 ;  /* 0x0000000404067825 */ /* 0x001fca00078e0206 */
[----:B-1----:R-:W3:Y:S01]  /*00c0*/  LDG.E R5, desc[UR4][R6.64] ;  /* 0x0000000406057981 */ /* 0x002ee2000c1e1900 */
[----:B--2---:R-:W-:-:S05]  /*00d0*/  IMAD.WIDE R8, R4, 0x4, R8 ;  /* 0x0000000404087825 */ /* 0x004fca00078e0208 */
[----:B------:R-:W2:Y:S01]  /*00e0*/  LDG.E R0, desc[UR4][R8.64] ;  /* 0x0000000408007981 */ /* 0x000ea2000c1e1900 */
[----:B------:R-:W-:Y:S01]  /*00f0*/  BSSY.RECONVERGENT B0, `(.L_x_2) ;  /* 0x000000f000007945 */ /* 0x000fe20003800200 */
[----:B---3--:R-:W-:-:S04]  /*0100*/  FADD R3, -R5, 1 ;  /* 0x3f80000005037421 */ /* 0x008fc80000000100 */
[----:B------:R-:W0:Y:S01]  /*0110*/  MUFU.RCP R10, R3 ;  /* 0x00000003000a7308 */ /* 0x000e220000001000 */
[----:B--2---:R-:W-:-:S05]  /*0120*/  I2FP.F32.S32 R0, R0 ;  /* 0x0000000000007245 */ /* 0x004fca0000201400 */
[----:B------:R-:W-:-:S04]  /*0130*/  FADD R2, -R0, 1 ;  /* 0x3f80000000027421 */ /* 0x000fc80000000100 */
[----:B------:R-:W1:Y:S01]  /*0140*/  FCHK P0, R2, R3 ;  /* 0x0000000302007302 */ /* 0x000e620000000000 */
[----:B0-----:R-:W-:-:S04]  /*0150*/  FFMA R11, -R3, R10, 1 ;  /* 0x3f800000030b7423 */ /* 0x001fc8000000010a */
[----:B------:R-:W-:-:S04]  /*0160*/  FFMA R11, R10, R11, R10 ;  /* 0x0000000b0a0b7223 */ /* 0x000fc8000000000a */
[----:B------:R-:W-:-:S04]  /*0170*/  FFMA R10, R2, R11, RZ ;  /* 0x0000000b020a7223 */ /* 0x000fc800000000ff */
[----:B------:R-:W-:-:S04]  /*0180*/  FFMA R6, -R3, R10, R2 ;  /* 0x0000000a03067223 */ /* 0x000fc80000000102 */
[----:B------:R-:W-:Y:S01]  /*0190*/  FFMA R6, R11, R6, R10 ;  /* 0x000000060b067223 */ /* 0x000fe2000000000a */
[----:B-1----:R-:W-:Y:S06]  /*01a0*/  @!P0 BRA `(.L_x_3) ;  /* 0x00000000000c8947 */ /* 0x002fec0003800000 */
[----:B------:R-:W-:-:S07]  /*01b0*/  MOV R8, 0x1d0 ;  /* 0x000001d000087802 */ /* 0x000fce0000000f00 */
[----:B------:R-:W-:Y:S05]  /*01c0*/  CALL.REL.NOINC `($__internal_0_$__cuda_sm3x_div_rn_noftz_f32_slowpath) ;  /* 0x0000000000587944 */ /* 0x000fea0003c00000 */
[----:B------:R-:W-:-:S07]  /*01d0*/  IMAD.MOV.U32 R6, RZ, RZ, R2 ;  /* 0x000000ffff067224 */ /* 0x000fce00078e0002 */
.L_x_3:
[----:B------:R-:W-:Y:S05]  /*01e0*/  BSYNC.RECONVERGENT B0 ;  /* 0x0000000000007941 */ /* 0x000fea0003800200 */
.L_x_2:
[----:B------:R-:W0:Y:S01]  /*01f0*/  MUFU.RCP R2, R5 ;  /* 0x0000000500027308 */ /* 0x000e220000001000 */
[----:B------:R-:W-:Y:S07]  /*0200*/  BSSY.RECONVERGENT B0, `(.L_x_4) ;  /* 0x000000d000007945 */ /* 0x000fee0003800200 */
[----:B------:R-:W1:Y:S01]  /*0210*/  FCHK P0, R0, R5 ;  /* 0x0000000500007302 */ /* 0x000e620000000000 */
[----:B0-----:R-:W-:-:S04]  /*0220*/  FFMA R3, -R5, R2, 1 ;  /* 0x3f80000005037423 */ /* 0x001fc80000000102 */
[----:B------:R-:W-:-:S04]  /*0230*/  FFMA R3, R2, R3, R2 ;  /* 0x0000000302037223 */ /* 0x000fc80000000002 */
[----:B------:R-:W-:-:S04]  /*0240*/  FFMA R2, R0, R3, RZ ;  /* 0x0000000300027223 */ /* 0x000fc800000000ff */
[----:B------:R-:W-:-:S04]  /*0250*/  FFMA R7, -R5, R2, R0 ;  /* 0x0000000205077223 */ /* 0x000fc80000000100 */
[----:B------:R-:W-:Y:S01]  /*0260*/  FFMA R7, R3, R7, R2 ;  /* 0x0000000703077223 */ /* 0x000fe20000000002 */
[----:B-1----:R-:W-:Y:S06]  /*0270*/  @!P0 BRA `(.L_x_5) ;  /* 0x0000000000148947 */ /* 0x002fec0003800000 */
[----:B------:R-:W-:Y:S01]  /*0280*/  IMAD.MOV.U32 R2, RZ, RZ, R0 ;  /* 0x000000ffff027224 */ /* 0x000fe200078e0000 */
[----:B------:R-:W-:Y:S01]  /*0290*/  MOV R8, 0x2c0 ;  /* 0x000002c000087802 */ /* 0x000fe20000000f00 */
[----:B------:R-:W-:-:S07]  /*02a0*/  IMAD.MOV.U32 R3, RZ, RZ, R5 ;  /* 0x000000ffff037224 */ /* 0x000fce00078e0005 */
[----:B------:R-:W-:Y:S05]  /*02b0*/  CALL.REL.NOINC `($__internal_0_$__cuda_sm3x_div_rn_noftz_f32_slowpath) ;  /* 0x00000000001c7944 */ /* 0x000fea0003c00000 */
[----:B------:R-:W-:-:S07]  /*02c0*/  IMAD.MOV.U32 R7, RZ, RZ, R2 ;  /* 0x000000ffff077224 */ /* 0x000fce00078e0002 */
.L_x_5:
[----:B------:R-:W-:Y:S05]  /*02d0*/  BSYNC.RECONVERGENT B0 ;  /* 0x0000000000007941 */ /* 0x000fea0003800200 */
.L_x_4:
[----:B------:R-:W0:Y:S01]  /*02e0*/  LDC.64 R2, c[0x0][0x398] ;  /* 0x0000e600ff027b82 */ /* 0x000e220000000a00 */
[----:B------:R-:W-:Y:S01]  /*02f0*/  FADD R7, -R7, R6 ;  /* 0x0000000607077221 */ /* 0x000fe20000000100 */
[----:B0-----:R-:W-:-:S05]  /*0300*/  IMAD.WIDE R4, R4, 0x4, R2 ;  /* 0x0000000404047825 */ /* 0x001fca00078e0202 */
[----:B------:R-:W-:Y:S01]  /*0310*/  STG.E desc[UR4][R4.64], R7 ;  /* 0x0000000704007986 */ /* 0x000fe2000c101904 */
[----:B------:R-:W-:Y:S05]  /*0320*/  EXIT ;  /* 0x000000000000794d */ /* 0x000fea0003800000 */
        .weak           $__internal_0_$__cuda_sm3x_div_rn_noftz_f32_slowpath
        .type           $__internal_0_$__cuda_sm3x_div_rn_noftz_f32_slowpath,@function
        .size           $__internal_0_$__cuda_sm3x_div_rn_noftz_f32_slowpath,(.L_x_78 - $__internal_0_$__cuda_sm3x_div_rn_noftz_f32_slowpath)
$__internal_0_$__cuda_sm3x_div_rn_noftz_f32_slowpath:
[----:B------:R-:W-:Y:S01]  /*0330*/  SHF.R.U32.HI R9, RZ, 0x17, R3 ;  /* 0x00000017ff097819 */ /* 0x000fe20000011603 */
[----:B------:R-:W-:Y:S01]  /*0340*/  BSSY.RECONVERGENT B1, `(.L_x_6) ;  /* 0x0000062000017945 */ /* 0x000fe20003800200 */
[----:B------:R-:W-:Y:S02]  /*0350*/  SHF.R.U32.HI R7, RZ, 0x17, R2 ;  /* 0x00000017ff077819 */ /* 0x000fe40000011602 */
[----:B------:R-:W-:Y:S02]  /*0360*/  LOP3.LUT R14, R9, 0xff, RZ, 0xc0, !PT ;  /* 0x000000ff090e7812 */ /* 0x000fe400078ec0ff */
[----:B------:R-:W-:-:S03]  /*0370*/  LOP3.LUT R12, R7, 0xff, RZ, 0xc0, !PT ;  /* 0x000000ff070c7812 */ /* 0x000fc600078ec0ff */
[----:B------:R-:W-:Y:S02]  /*0380*/  VIADD R10, R14, 0xffffffff ;  /* 0xffffffff0e0a7836 */ /* 0x000fe40000000000 */
[----:B------:R-:W-:-:S03]  /*0390*/  VIADD R9, R12, 0xffffffff ;  /* 0xffffffff0c097836 */ /* 0x000fc60000000000 */
[----:B------:R-:W-:-:S04]  /*03a0*/  ISETP.GT.U32.AND P0, PT, R10, 0xfd, PT ;  /* 0x000000fd0a00780c */ /* 0x000fc80003f04070 */
[----:B------:R-:W-:-:S13]  /*03b0*/  ISETP.GT.U32.OR P0, PT, R9, 0xfd, P0 ;  /* 0x000000fd0900780c */ /* 0x000fda0000704470 */
[----:B------:R-:W-:Y:S01]  /*03c0*/  @!P0 IMAD.MOV.U32 R7, RZ, RZ, RZ ;  /* 0x000000ffff078224 */ /* 0x000fe200078e00ff */
[----:B------:R-:W-:Y:S06]  /*03d0*/  @!P0 BRA `(.L_x_7) ;  /* 0x00000000005c8947 */ /* 0x000fec0003800000 */
[----:B------:R-:W-:Y:S02]  /*03e0*/  FSETP.GTU.FTZ.AND P0, PT, |R2|, +INF , PT ;  /* 0x7f8000000200780b */ /* 0x000fe40003f1c200 */
[----:B------:R-:W-:-:S04]  /*03f0*/  FSETP.GTU.FTZ.AND P1, PT, |R3|, +INF , PT ;  /* 0x7f8000000300780b */ /* 0x000fc80003f3c200 */
[----:B------:R-:W-:-:S13]  /*0400*/  PLOP3.LUT P0, PT, P0, P1, PT, 0xf8, 0x8f ;  /* 0x00000000008f781c */ /* 0x000fda0000703f70 */
[----:B------:R-:W-:Y:S05]  /*0410*/  @P0 BRA `(.L_x_8) ;  /* 0x00000004004c0947 */ /* 0x000fea0003800000 */
[----:B------:R-:W-:-:S13]  /*0420*/  LOP3.LUT P0, RZ, R3, 0x7fffffff, R2, 0xc8, !PT ;  /* 0x7fffffff03ff7812 */ /* 0x000fda000780c802 */
[----:B------:R-:W-:Y:S05]  /*0430*/  @!P0 BRA `(.L_x_9) ;  /* 0x00000004003c8947 */ /* 0x000fea0003800000 */
[C---:B------:R-:W-:Y:S02]  /*0440*/  FSETP.NEU.FTZ.AND P2, PT, |R2|.reuse, +INF , PT ;  /* 0x7f8000000200780b */ /* 0x040fe40003f5d200 */
[----:B------:R-:W-:Y:S02]  /*0450*/  FSETP.NEU.FTZ.AND P1, PT, |R3|, +INF , PT ;  /* 0x7f8000000300780b */ /* 0x000fe40003f3d200 */
[----:B------:R-:W-:-:S11]  /*0460*/  FSETP.NEU.FTZ.AND P0, PT, |R2|, +INF , PT ;  /* 0x7f8000000200780b */ /* 0x000fd60003f1d200 */
[----:B------:R-:W-:Y:S05]  /*0470*/  @!P1 BRA !P2, `(.L_x_9) ;  /* 0x00000004002c9947 */ /* 0x000fea0005000000 */
[----:B------:R-:W-:-:S04]  /*0480*/  LOP3.LUT P2, RZ, R2, 0x7fffffff, RZ, 0xc0, !PT ;  /* 0x7fffffff02ff7812 */ /* 0x000fc8000784c0ff */
[----:B------:R-:W-:-:S13]  /*0490*/  PLOP3.LUT P1, PT, P1, P2, PT, 0x2f, 0xf2 ;  /* 0x0000000000f2781c */ /* 0x000fda0000f24577 */
[----:B------:R-:W-:Y:S05]  /*04a0*/  @P1 BRA `(.L_x_10) ;  /* 0x0000000400181947 */ /* 0x000fea0003800000 */
[----:B------:R-:W-:-:S04]  /*04b0*/  LOP3.LUT P1, RZ, R3, 0x7fffffff, RZ, 0xc0, !PT ;  /* 0x7fffffff03ff7812 */ /* 0x000fc8000782c0ff */
[----:B------:R-:W-:-:S13]  /*04c0*/  PLOP3.LUT P0, PT, P0, P1, PT, 0x2f, 0xf2 ;  /* 0x0000000000f2781c */ /* 0x000fda0000702577 */
[----:B------:R-:W-:Y:S05]  /*04d0*/  @P0 BRA `(.L_x_11) ;  /* 0x0000000400000947 */ /* 0x000fea0003800000 */
[----:B------:R-:W-:Y:S02]  /*04e0*/  ISETP.GE.AND P0, PT, R9, RZ, PT ;  /* 0x000000ff0900720c */ /* 0x000fe40003f06270 */
[----:B------:R-:W-:-:S11]  /*04f0*/  ISETP.GE.AND P1, PT, R10, RZ, PT ;  /* 0x000000ff0a00720c */ /* 0x000fd60003f26270 */
[----:B------:R-:W-:Y:S02]  /*0500*/  @P0 IMAD.MOV.U32 R7, RZ, RZ, RZ ;  /* 0x000000ffff070224 */ /* 0x000fe400078e00ff */
[----:B------:R-:W-:Y:S01]  /*0510*/  @!P0 FFMA R2, R2, 1.84467440737095516160e+19, RZ ;  /* 0x5f80000002028823 */ /* 0x000fe200000000ff */
[----:B------:R-:W-:Y:S02]  /*0520*/  @!P0 IMAD.MOV.U32 R7, RZ, RZ, -0x40 ;  /* 0xffffffc0ff078424 */ /* 0x000fe400078e00ff */
[----:B------:R-:W-:Y:S02]  /*0530*/  @!P1 FFMA R3, R3, 1.84467440737095516160e+19, RZ ;  /* 0x5f80000003039823 */ /* 0x000fe400000000ff */
[----:B------:R-:W-:-:S07]  /*0540*/  @!P1 VIADD R7, R7, 0x40 ;  /* 0x0000004007079836 */ /* 0x000fce0000000000 */
.L_x_7:
[----:B------:R-:W-:Y:S01]  /*0550*/  LEA R10, R14, 0xc0800000, 0x17 ;  /* 0xc08000000e0a7811 */ /* 0x000fe200078eb8ff */
[----:B------:R-:W-:Y:S04]  /*0560*/  BSSY.RECONVERGENT B2, `(.L_x_12) ;  /* 0x0000036000027945 */ /* 0x000fe80003800200 */
[----:B------:R-:W-:Y:S02]  /*0570*/  IMAD.IADD R10, R3, 0x1, -R10 ;  /* 0x00000001030a7824 */ /* 0x000fe400078e0a0a */
[----:B------:R-:W-:Y:S02]  /*0580*/  VIADD R3, R12, 0xffffff81 ;  /* 0xffffff810c037836 */ /* 0x000fe40000000000 */
[----:B------:R0:W1:Y:S01]  /*0590*/  MUFU.RCP R9, R10 ;  /* 0x0000000a00097308 */ /* 0x0000620000001000 */
[----:B------:R-:W-:Y:S01]  /*05a0*/  FADD.FTZ R11, -R10, -RZ ;  /* 0x800000ff0a0b7221 */ /* 0x000fe20000010100 */
[C---:B------:R-:W-:Y:S01]  /*05b0*/  IMAD R2, R3.reuse, -0x800000, R2 ;  /* 0xff80000003027824 */ /* 0x040fe200078e0202 */
[----:B0-----:R-:W-:-:S05]  /*05c0*/  IADD3 R10, PT, PT, R3, 0x7f, -R14 ;  /* 0x0000007f030a7810 */ /* 0x001fca0007ffe80e */
[----:B------:R-:W-:Y:S02]  /*05d0*/  IMAD.IADD R10, R10, 0x1, R7 ;  /* 0x000000010a0a7824 */ /* 0x000fe400078e0207 */
[----:B-1----:R-:W-:-:S04]  /*05e0*/  FFMA R12, R9, R11, 1 ;  /* 0x3f800000090c7423 */ /* 0x002fc8000000000b */
[----:B------:R-:W-:-:S04]  /*05f0*/  FFMA R16, R9, R12, R9 ;  /* 0x0000000c09107223 */ /* 0x000fc80000000009 */
[----:B------:R-:W-:-:S04]  /*0600*/  FFMA R9, R2, R16, RZ ;  /* 0x0000001002097223 */ /* 0x000fc800000000ff */
[----:B------:R-:W-:-:S04]  /*0610*/  FFMA R12, R11, R9, R2 ;  /* 0x000000090b0c7223 */ /* 0x000fc80000000002 */
[----:B------:R-:W-:-:S04]  /*0620*/  FFMA R9, R16, R12, R9 ;  /* 0x0000000c10097223 */ /* 0x000fc80000000009 */
[----:B------:R-:W-:-:S04]  /*0630*/  FFMA R12, R11, R9, R2 ;  /* 0x000000090b0c7223 */ /* 0x000fc80000000002 */
[----:B------:R-:W-:-:S05]  /*0640*/  FFMA R2, R16, R12, R9 ;  /* 0x0000000c10027223 */ /* 0x000fca0000000009 */
[----:B------:R-:W-:-:S04]  /*0650*/  SHF.R.U32.HI R3, RZ, 0x17, R2 ;  /* 0x00000017ff037819 */ /* 0x000fc80000011602 */
[----:B------:R-:W-:-:S05]  /*0660*/  LOP3.LUT R3, R3, 0xff, RZ, 0xc0, !PT ;  /* 0x000000ff03037812 */ /* 0x000fca00078ec0ff */
[----:B------:R-:W-:-:S04]  /*0670*/  IMAD.IADD R11, R3, 0x1, R10 ;  /* 0x00000001030b7824 */ /* 0x000fc800078e020a */
[----:B------:R-:W-:-:S05]  /*0680*/  VIADD R3, R11, 0xffffffff ;  /* 0xffffffff0b037836 */ /* 0x000fca0000000000 */
[----:B------:R-:W-:-:S13]  /*0690*/  ISETP.GE.U32.AND P0, PT, R3, 0xfe, PT ;  /* 0x000000fe0300780c */ /* 0x000fda0003f06070 */
[----:B------:R-:W-:Y:S05]  /*06a0*/  @!P0 BRA `(.L_x_13) ;  /* 0x0000000000808947 */ /* 0x000fea0003800000 */
[----:B------:R-:W-:-:S13]  /*06b0*/  ISETP.GT.AND P0, PT, R11, 0xfe, PT ;  /* 0x000000fe0b00780c */ /* 0x000fda0003f04270 */
[----:B------:R-:W-:Y:S05]  /*06c0*/  @P0 BRA `(.L_x_14) ;  /* 0x00000000006c0947 */ /* 0x000fea0003800000 */
[----:B------:R-:W-:-:S13]  /*06d0*/  ISETP.GE.AND P0, PT, R11, 0x1, PT ;  /* 0x000000010b00780c */ /* 0x000fda0003f06270 */
[----:B------:R-:W-:Y:S05]  /*06e0*/  @P0 BRA `(.L_x_15) ;  /* 0x0000000000740947 */ /* 0x000fea0003800000 */
[----:B------:R-:W-:Y:S02]  /*06f0*/  ISETP.GE.AND P0, PT, R11, -0x18, PT ;  /* 0xffffffe80b00780c */ /* 0x000fe40003f06270 */
[----:B------:R-:W-:-:S11]  /*0700*/  LOP3.LUT R2, R2, 0x80000000, RZ, 0xc0, !PT ;  /* 0x8000000002027812 */ /* 0x000fd600078ec0ff */
[----:B------:R-:W-:Y:S05]  /*0710*/  @!P0 BRA `(.L_x_15) ;  /* 0x0000000000688947 */ /* 0x000fea0003800000 */
[CCC-:B------:R-:W-:Y:S01]  /*0720*/  FFMA.RZ R3, R16.reuse, R12.reuse, R9.reuse ;  /* 0x0000000c10037223 */ /* 0x1c0fe2000000c009 */
[CCC-:B------:R-:W-:Y:S01]  /*0730*/  FFMA.RM R10, R16.reuse, R12.reuse, R9.reuse ;  /* 0x0000000c100a7223 */ /* 0x1c0fe20000004009 */
[C---:B------:R-:W-:Y:S02]  /*0740*/  ISETP.NE.AND P2, PT, R11.reuse, RZ, PT ;  /* 0x000000ff0b00720c */ /* 0x040fe40003f45270 */
[----:B------:R-:W-:Y:S02]  /*0750*/  ISETP.NE.AND P1, PT, R11, RZ, PT ;  /* 0x000000ff0b00720c */ /* 0x000fe40003f25270 */
[----:B------:R-:W-:Y:S01]  /*0760*/  LOP3.LUT R7, R3, 0x7fffff, RZ, 0xc0, !PT ;  /* 0x007fffff03077812 */ /* 0x000fe200078ec0ff */
[----:B------:R-:W-:Y:S01]  /*0770*/  FFMA.RP R3, R16, R12, R9 ;  /* 0x0000000c10037223 */ /* 0x000fe20000008009 */
[----:B------:R-:W-:Y:S02]  /*0780*/  VIADD R12, R11, 0x20 ;  /* 0x000000200b0c7836 */ /* 0x000fe40000000000 */
[----:B------:R-:W-:Y:S01]  /*0790*/  LOP3.LUT R7, R7, 0x800000, RZ, 0xfc, !PT ;  /* 0x0080000007077812 */ /* 0x000fe200078efcff */
[----:B------:R-:W-:Y:S01]  /*07a0*/  IMAD.MOV R9, RZ, RZ, -R11 ;  /* 0x000000ffff097224 */ /* 0x000fe200078e0a0b */
[----:B------:R-:W-:-:S02]  /*07b0*/  FSETP.NEU.FTZ.AND P0, PT, R3, R10, PT ;  /* 0x0000000a0300720b */ /* 0x000fc40003f1d000 */
[----:B------:R-:W-:Y:S02]  /*07c0*/  SHF.L.U32 R12, R7, R12, RZ ;  /* 0x0000000c070c7219 */ /* 0x000fe400000006ff */
[----:B------:R-:W-:Y:S02]  /*07d0*/  SEL R10, R9, RZ, P2 ;  /* 0x000000ff090a7207 */ /* 0x000fe40001000000 */
[----:B------:R-:W-:Y:S02]  /*07e0*/  ISETP.NE.AND P1, PT, R12, RZ, P1 ;  /* 0x000000ff0c00720c */ /* 0x000fe40000f25270 */
[----:B------:R-:W-:Y:S02]  /*07f0*/  SHF.R.U32.HI R10, RZ, R10, R7 ;  /* 0x0000000aff0a7219 */ /* 0x000fe40000011607 */
[----:B------:R-:W-:Y:S02]  /*0800*/  PLOP3.LUT P0, PT, P0, P1, PT, 0xf8, 0x8f ;  /* 0x00000000008f781c */ /* 0x000fe40000703f70 */
[----:B------:R-:W-:-:S02]  /*0810*/  SHF.R.U32.HI R12, RZ, 0x1, R10 ;  /* 0x00000001ff0c7819 */ /* 0x000fc4000001160a */
[----:B------:R-:W-:-:S04]  /*0820*/  SEL R3, RZ, 0x1, !P0 ;  /* 0x00000001ff037807 */ /* 0x000fc80004000000 */
[----:B------:R-:W-:-:S04]  /*0830*/  LOP3.LUT R3, R3, 0x1, R12, 0xf8, !PT ;  /* 0x0000000103037812 */ /* 0x000fc800078ef80c */
[----:B------:R-:W-:-:S05]  /*0840*/  LOP3.LUT R3, R3, R10, RZ, 0xc0, !PT ;  /* 0x0000000a03037212 */ /* 0x000fca00078ec0ff */
[----:B------:R-:W-:-:S05]  /*0850*/  IMAD.IADD R3, R12, 0x1, R3 ;  /* 0x000000010c037824 */ /* 0x000fca00078e0203 */
[----:B------:R-:W-:Y:S01]  /*0860*/  LOP3.LUT R2, R3, R2, RZ, 0xfc, !PT ;  /* 0x0000000203027212 */ /* 0x000fe200078efcff */
[----:B------:R-:W-:Y:S06]  /*0870*/  BRA `(.L_x_15) ;  /* 0x0000000000107947 */ /* 0x000fec0003800000 */
.L_x_14:
[----:B------:R-:W-:-:S04]  /*0880*/  LOP3.LUT R2, R2, 0x80000000, RZ, 0xc0, !PT ;  /* 0x8000000002027812 */ /* 0x000fc800078ec0ff */
[----:B------:R-:W-:Y:S01]  /*0890*/  LOP3.LUT R2, R2, 0x7f800000, RZ, 0xfc, !PT ;  /* 0x7f80000002027812 */ /* 0x000fe200078efcff */
[----:B------:R-:W-:Y:S06]  /*08a0*/  BRA `(.L_x_15) ;  /* 0x0000000000047947 */ /* 0x000fec0003800000 */
.L_x_13:
[----:B------:R-:W-:-:S07]  /*08b0*/  IMAD R2, R10, 0x800000, R2 ;  /* 0x008000000a027824 */ /* 0x000fce00078e0202 */
.L_x_15:
[----:B------:R-:W-:Y:S05]  /*08c0*/  BSYNC.RECONVERGENT B2 ;  /* 0x0000000000027941 */ /* 0x000fea0003800200 */
.L_x_12:
[----:B------:R-:W-:Y:S05]  /*08d0*/  BRA `(.L_x_16) ;  /* 0x0000000000207947 */ /* 0x000fea0003800000 */
.L_x_11:
[----:B------:R-:W-:-:S04]  /*08e0*/  LOP3.LUT R2, R3, 0x80000000, R2, 0x48, !PT ;  /* 0x8000000003027812 */ /* 0x000fc800078e4802 */
[----:B------:R-:W-:Y:S01]  /*08f0*/  LOP3.LUT R2, R2, 0x7f800000, RZ, 0xfc, !PT ;  /* 0x7f80000002027812 */ /* 0x000fe200078efcff */
[----:B------:R-:W-:Y:S06]  /*0900*/  BRA `(.L_x_16) ;  /* 0x0000000000147947 */ /* 0x000fec0003800000 */
.L_x_10:
[----:B------:R-:W-:Y:S01]  /*0910*/  LOP3.LUT R2, R3, 0x80000000, R2, 0x48, !PT ;  /* 0x8000000003027812 */ /* 0x000fe200078e4802 */
[----:B------:R-:W-:Y:S06]  /*0920*/  BRA `(.L_x_16) ;  /* 0x00000000000c7947 */ /* 0x000fec0003800000 */
.L_x_9:
[----:B------:R-:W0:Y:S01]  /*0930*/  MUFU.RSQ R2, -QNAN ;  /* 0xffc0000000027908 */ /* 0x000e220000001400 */
[----:B------:R-:W-:Y:S05]  /*0940*/  BRA `(.L_x_16) ;  /* 0x0000000000047947 */ /* 0x000fea0003800000 */
.L_x_8:
[----:B------:R-:W-:-:S07]  /*0950*/  FADD.FTZ R2, R2, R3 ;  /* 0x0000000302027221 */ /* 0x000fce0000010000 */
.L_x_16:
[----:B------:R-:W-:Y:S05]  /*0960*/  BSYNC.RECONVERGENT B1 ;  /* 0x0000000000017941 */ /* 0x000fea0003800200 */
.L_x_6:
[----:B------:R-:W-:-:S04]  /*0970*/  IMAD.MOV.U32 R9, RZ, RZ, 0x0 ;  /* 0x00000000ff097424 */ /* 0x000fc800078e00ff */
[----:B0-----:R-:W-:Y:S05]  /*0980*/  RET.REL.NODEC R8 `(_Z13BackwardCuda2iPKiPKfPf) ;  /* 0xfffffff4089c7950 */ /* 0x001fea0003c3ffff */
.L_x_17:
        /* <DEDUP_REMOVED lines=15> */
.L_x_78:


//--------------------- .text._Z16ComputeCostCuda3PKfPKiiPf --------------------------
	.section	.text._Z16ComputeCostCuda3PKfPKiiPf,"ax",@progbits
	.align	128
        .global         _Z16ComputeCostCuda3PKfPKiiPf
        .type           _Z16ComputeCostCuda3PKfPKiiPf,@function
        .size           _Z16ComputeCostCuda3PKfPKiiPf,(.L_x_87 - _Z16ComputeCostCuda3PKfPKiiPf)
        .other          _Z16ComputeCostCuda3PKfPKiiPf,@"STO_CUDA_ENTRY STV_DEFAULT"
_Z16ComputeCostCuda3PKfPKiiPf:
.text._Z16ComputeCostCuda3PKfPKiiPf:
        /* <DEDUP_REMOVED lines=10> */
[----:B0-----:R-:W-:-:S06]  /*00a0*/  IMAD.WIDE R2, R0, 0x4, R2 ;  /* 0x0000000400027825 */ /* 0x001fcc00078e0202 */
[----:B-1----:R-:W2:Y:S02]  /*00b0*/  LDG.E R2, desc[UR4][R2.64] ;  /* 0x0000000402027981 */ /* 0x002ea4000c1e1900 */
[----:B--2---:R-:W-:-:S13]  /*00c0*/  ISETP.NE.AND P0, PT, R2, 0x1, PT ;  /* 0x000000010200780c */ /* 0x004fda0003f05270 */
[----:B------:R-:W-:Y:S05]  /*00d0*/  @!P0 BRA `(.L_x_18) ;  /* 0x0000000000908947 */ /* 0x000fea0003800000 */
[----:B------:R-:W-:-:S13]  /*00e0*/  ISETP.NE.AND P0, PT, R2, RZ, PT ;  /* 0x000000ff0200720c */ /* 0x000fda0003f05270 */
[----:B------:R-:W-:Y:S05]  /*00f0*/  @P0 EXIT ;  /* 0x000000000000094d */ /* 0x000fea0003800000 */
[----:B------:R-:W0:Y:S02]  /*0100*/  LDC.64 R2, c[0x0][0x380] ;  /* 0x0000e000ff027b82 */ /* 0x000e240000000a00 */
[----:B0-----:R-:W-:-:S06]  /*0110*/  IMAD.WIDE R2, R0, 0x4, R2 ;  /* 0x0000000400027825 */ /* 0x001fcc00078e0202 */
[----:B------:R-:W2:Y:S01]  /*0120*/  LDG.E R2, desc[UR4][R2.64] ;  /* 0x0000000402027981 */ /* 0x000ea2000c1e1900 */
[----:B------:R-:W-:Y:S02]  /*0130*/  HFMA2 R9, -RZ, RZ, 1.5048828125, 33.21875 ;  /* 0x3e055027ff097431 */ /* 0x000fe400000001ff */
[----:B--2---:R-:W-:Y:S02]  /*0140*/  FADD R4, -R2, 1 ;  /* 0x3f80000002047421 */ /* 0x004fe40000000100 */
[----:B------:R-:W0:Y:S03]  /*0150*/  LDC.64 R2, c[0x0][0x398] ;  /* 0x0000e600ff027b82 */ /* 0x000e260000000a00 */
[----:B------:R-:W-:-:S13]  /*0160*/  FSETP.GEU.AND P0, PT, R4, 1.175494350822287508e-38, PT ;  /* 0x008000000400780b */ /* 0x000fda0003f0e000 */
[----:B------:R-:W-:-:S05]  /*0170*/  @!P0 FMUL R4, R4, 8388608 ;  /* 0x4b00000004048820 */ /* 0x000fca0000400000 */
[----:B------:R-:W-:Y:S01]  /*0180*/  IADD3 R5, PT, PT, R4, -0x3f2aaaab, RZ ;  /* 0xc0d5555504057810 */ /* 0x000fe20007ffe0ff */
[----:B0-----:R-:W-:-:S03]  /*0190*/  IMAD.WIDE R2, R0, 0x4, R2 ;  /* 0x0000000400027825 */ /* 0x001fc600078e0202 */
[----:B------:R-:W-:-:S04]  /*01a0*/  LOP3.LUT R7, R5, 0xff800000, RZ, 0xc0, !PT ;  /* 0xff80000005077812 */ /* 0x000fc800078ec0ff */
[-C--:B------:R-:W-:Y:S02]  /*01b0*/  IADD3 R5, PT, PT, R4, -R7.reuse, RZ ;  /* 0x8000000704057210 */ /* 0x080fe40007ffe0ff */
[----:B------:R-:W-:Y:S02]  /*01c0*/  I2FP.F32.S32 R6, R7 ;  /* 0x0000000700067245 */ /* 0x000fe40000201400 */
[----:B------:R-:W-:Y:S01]  /*01d0*/  MOV R7, 0x7f800000 ;  /* 0x7f80000000077802 */ /* 0x000fe20000000f00 */
[----:B------:R-:W-:-:S04]  /*01e0*/  FADD R8, R5, -1 ;  /* 0xbf80000005087421 */ /* 0x000fc80000000000 */
[----:B------:R-:W-:-:S04]  /*01f0*/  FFMA R5, R8, -R9, 0.14084610342979431152 ;  /* 0x3e1039f608057423 */ /* 0x000fc80000000809 */
[----:B------:R-:W-:-:S04]  /*0200*/  FFMA R5, R8, R5, -0.12148627638816833496 ;  /* 0xbdf8cdcc08057423 */ /* 0x000fc80000000005 */
[----:B------:R-:W-:-:S04]  /*0210*/  FFMA R5, R8, R5, 0.13980610668659210205 ;  /* 0x3e0f295508057423 */ /* 0x000fc80000000005 */
[----:B------:R-:W-:-:S04]  /*0220*/  FFMA R5, R8, R5, -0.16684235632419586182 ;  /* 0xbe2ad8b908057423 */ /* 0x000fc80000000005 */
[----:B------:R-:W-:-:S04]  /*0230*/  FFMA R5, R8, R5, 0.20012299716472625732 ;  /* 0x3e4ced0b08057423 */ /* 0x000fc80000000005 */
[----:B------:R-:W-:-:S04]  /*0240*/  FFMA R5, R8, R5, -0.24999669194221496582 ;  /* 0xbe7fff2208057423 */ /* 0x000fc80000000005 */
[----:B------:R-:W-:-:S04]  /*0250*/  FFMA R5, R8, R5, 0.33333182334899902344 ;  /* 0x3eaaaa7808057423 */ /* 0x000fc80000000005 */
[----:B------:R-:W-:Y:S01]  /*0260*/  FFMA R9, R8, R5, -0.5 ;  /* 0xbf00000008097423 */ /* 0x000fe20000000005 */
[----:B------:R-:W-:Y:S02]  /*0270*/  FSEL R5, RZ, -23, P0 ;  /* 0xc1b80000ff057808 */ /* 0x000fe40000000000 */
[----:B------:R-:W-:Y:S01]  /*0280*/  ISETP.GT.U32.AND P0, PT, R4, 0x7f7fffff, PT ;  /* 0x7f7fffff0400780c */ /* 0x000fe20003f04070 */
[----:B------:R-:W-:Y:S02]  /*0290*/  FMUL R9, R8, R9 ;  /* 0x0000000908097220 */ /* 0x000fe40000400000 */
[----:B------:R-:W-:Y:S02]  /*02a0*/  FFMA R5, R6, 1.1920928955078125e-07, R5 ;  /* 0x3400000006057823 */ /* 0x000fe40000000005 */
[----:B------:R-:W-:-:S04]  /*02b0*/  FFMA R8, R8, R9, R8 ;  /* 0x0000000908087223 */ /* 0x000fc80000000008 */
[----:B------:R-:W-:-:S04]  /*02c0*/  FFMA R5, R5, 0.69314718246459960938, R8 ;  /* 0x3f31721805057823 */ /* 0x000fc80000000008 */
[C---:B------:R-:W-:Y:S01]  /*02d0*/  @P0 FFMA R5, R4.reuse, R7, +INF ;  /* 0x7f80000004050423 */ /* 0x040fe20000000007 */
[----:B------:R-:W-:-:S04]  /*02e0*/  FSETP.NEU.AND P0, PT, R4, RZ, PT ;  /* 0x000000ff0400720b */ /* 0x000fc80003f0d000 */
[----:B------:R-:W-:-:S05]  /*02f0*/  FSEL R5, -R5, +INF , P0 ;  /* 0x7f80000005057808 */ /* 0x000fca0000000100 */
[----:B------:R-:W-:Y:S01]  /*0300*/  STG.E desc[UR4][R2.64], R5 ;  /* 0x0000000502007986 */ /* 0x000fe2000c101904 */
[----:B------:R-:W-:Y:S05]  /*0310*/  EXIT ;  /* 0x000000000000794d */ /* 0x000fea0003800000 */
.L_x_18:
[----:B------:R-:W0:Y:S02]  /*0320*/  LDC.64 R2, c[0x0][0x380] ;  /* 0x0000e000ff027b82 */ /* 0x000e240000000a00 */
[----:B0-----:R-:W-:-:S05]  /*0330*/  IMAD.WIDE R2, R0, 0x4, R2 ;  /* 0x0000000400027825 */ /* 0x001fca00078e0202 */
[----:B------:R0:W2:Y:S01]  /*0340*/  LDG.E R4, desc[UR4][R2.64] ;  /* 0x0000000402047981 */ /* 0x0000a2000c1e1900 */
[----:B------:R-:W-:Y:S01]  /*0350*/  HFMA2 R9, -RZ, RZ, 1.5048828125, 33.21875 ;  /* 0x3e055027ff097431 */ /* 0x000fe200000001ff */
[----:B0-----:R-:W0:Y:S02]  /*0360*/  LDC.64 R2, c[0x0][0x398] ;  /* 0x0000e600ff027b82 */ /* 0x001e240000000a00 */
[----:B0-----:R-:W-:Y:S01]  /*0370*/  IMAD.WIDE R2, R0, 0x4, R2 ;  /* 0x0000000400027825 */ /* 0x001fe200078e0202 */
[----:B--2---:R-:W-:-:S13]  /*0380*/  FSETP.GEU.AND P0, PT, R4, 1.175494350822287508e-38, PT ;  /* 0x008000000400780b */ /* 0x004fda0003f0e000 */
[----:B------:R-:W-:-:S05]  /*0390*/  @!P0 FMUL R4, R4, 8388608 ;  /* 0x4b00000004048820 */ /* 0x000fca0000400000 */
[----:B------:R-:W-:-:S04]  /*03a0*/  IADD3 R5, PT, PT, R4, -0x3f2aaaab, RZ ;  /* 0xc0d5555504057810 */ /* 0x000fc80007ffe0ff */
        /* <DEDUP_REMOVED lines=24> */
.L_x_19:
        /* <DEDUP_REMOVED lines=13> */
.L_x_87:


//--------------------- .text._Z16ComputeCostCuda2PKfPKiiPf --------------------------
	.section	.text._Z16ComputeCostCuda2PKfPKiiPf,"ax",@progbits
	.align	128
        .global         _Z16ComputeCostCuda2PKfPKiiPf
        .type           _Z16ComputeCostCuda2PKfPKiiPf,@function
        .size           _Z16ComputeCostCuda2PKfPKiiPf,(.L_x_79 - _Z16ComputeCostCuda2PKfPKiiPf)
        .other          _Z16ComputeCostCuda2PKfPKiiPf,@"STO_CUDA_ENTRY STV_DEFAULT"
_Z16ComputeCostCuda2PKfPKiiPf:
.text._Z16ComputeCostCuda2PKfPKiiPf:
[----:B------:R-:W-:Y:S01]  /*0000*/  LDC R1, c[0x0][0x37c] ;  /* 0x0000df00ff017b82 */ /* 0x000fe20000000800 */
[----:B------:R-:W0:Y:S07]  /*0010*/  S2R R0, SR_TID.X ;  /* 0x0000000000007919 */ /* 0x000e2e0000002100 */
[----:B------:R-:W0:Y:S01]  /*0020*/  S2UR UR4, SR_CTAID.X ;  /* 0x00000000000479c3 */ /* 0x000e220000002500 */
[----:B------:R-:W1:Y:S01]  /*0030*/  LDCU.64 UR10, c[0x0][0x358] ;  /* 0x00006b00ff0a77ac */ /* 0x000e620008000a00 */
[----:B------:R-:W-:Y:S01]  /*0040*/  BSSY.RECONVERGENT B0, `(.L_x_20) ;  /* 0x0000056000007945 */ /* 0x000fe20003800200 */
[----:B------:R-:W2:Y:S05]  /*0050*/  LDCU UR12, c[0x0][0x390] ;  /* 0x00007200ff0c77ac */ /* 0x000eaa0008000800 */
[----:B------:R-:W0:Y:S02]  /*0060*/  LDC R5, c[0x0][0x360] ;  /* 0x0000d800ff057b82 */ /* 0x000e240000000800 */
[----:B0-----:R-:W-:-:S05]  /*0070*/  IMAD R5, R5, UR4, R0 ;  /* 0x0000000405057c24 */ /* 0x001fca000f8e0200 */
[----:B------:R-:W-:-:S13]  /*0080*/  ISETP.NE.AND P0, PT, R5, RZ, PT ;  /* 0x000000ff0500720c */ /* 0x000fda0003f05270 */
[----:B------:R-:W1:Y:S02]  /*0090*/  @!P0 LDC.64 R2, c[0x0][0x398] ;  /* 0x0000e600ff028b82 */ /* 0x000e640000000a00 */
[----:B-1----:R0:W-:Y:S01]  /*00a0*/  @!P0 STG.E desc[UR10][R2.64], RZ ;  /* 0x000000ff02008986 */ /* 0x0021e2000c10190a */
[----:B--2---:R-:W-:-:S13]  /*00b0*/  ISETP.GE.AND P0, PT, R5, UR12, PT ;  /* 0x0000000c05007c0c */ /* 0x004fda000bf06270 */
[----:B0-----:R-:W-:Y:S05]  /*00c0*/  @P0 BRA `(.L_x_21) ;  /* 0x0000000400340947 */ /* 0x001fea0003800000 */
[----:B------:R-:W0:Y:S02]  /*00d0*/  LDC.64 R2, c[0x0][0x388] ;  /* 0x0000e200ff027b82 */ /* 0x000e240000000a00 */
[----:B0-----:R-:W-:-:S06]  /*00e0*/  IMAD.WIDE R2, R5, 0x4, R2 ;  /* 0x0000000405027825 */ /* 0x001fcc00078e0202 */
[----:B------:R-:W2:Y:S02]  /*00f0*/  LDG.E R2, desc[UR10][R2.64] ;  /* 0x0000000a02027981 */ /* 0x000ea4000c1e1900 */
[----:B--2---:R-:W-:-:S13]  /*0100*/  ISETP.NE.AND P0, PT, R2, 0x1, PT ;  /* 0x000000010200780c */ /* 0x004fda0003f05270 */
[----:B------:R-:W-:Y:S05]  /*0110*/  @!P0 BRA `(.L_x_22) ;  /* 0x0000000000988947 */ /* 0x000fea0003800000 */
[----:B------:R-:W-:-:S13]  /*0120*/  ISETP.NE.AND P0, PT, R2, RZ, PT ;  /* 0x000000ff0200720c */ /* 0x000fda0003f05270 */
[----:B------:R-:W-:Y:S05]  /*0130*/  @P0 BRA `(.L_x_21) ;  /* 0x0000000400180947 */ /* 0x000fea0003800000 */
[----:B------:R-:W0:Y:S02]  /*0140*/  LDC.64 R2, c[0x0][0x380] ;  /* 0x0000e000ff027b82 */ /* 0x000e240000000a00 */
[----:B0-----:R-:W-:-:S06]  /*0150*/  IMAD.WIDE R2, R5, 0x4, R2 ;  /* 0x0000000405027825 */ /* 0x001fcc00078e0202 */
[----:B------:R0:W2:Y:S01]  /*0160*/  LDG.E R2, desc[UR10][R2.64] ;  /* 0x0000000a02027981 */ /* 0x0000a2000c1e1900 */
[----:B------:R-:W-:Y:S01]  /*0170*/  IMAD.MOV.U32 R7, RZ, RZ, 0x3e055027 ;  /* 0x3e055027ff077424 */ /* 0x000fe200078e00ff */
[----:B------:R-:W1:Y:S01]  /*0180*/  S2UR UR5, SR_CgaCtaId ;  /* 0x00000000000579c3 */ /* 0x000e620000008800 */
[----:B------:R-:W-:Y:S01]  /*0190*/  UMOV UR4, 0x400 ;  /* 0x0000040000047882 */ /* 0x000fe20000000000 */
[----:B0-----:R-:W-:Y:S01]  /*01a0*/  MOV R3, 0x7f800000 ;  /* 0x7f80000000037802 */ /* 0x001fe20000000f00 */
[----:B-1----:R-:W-:Y:S01]  /*01b0*/  ULEA UR4, UR5, UR4, 0x18 ;  /* 0x0000000405047291 */ /* 0x002fe2000f8ec0ff */
[----:B--2---:R-:W-:-:S05]  /*01c0*/  FADD R4, -R2, 1 ;  /* 0x3f80000002047421 */ /* 0x004fca0000000100 */
[----:B------:R-:W-:-:S04]  /*01d0*/  FSETP.GEU.AND P0, PT, R4, 1.175494350822287508e-38, PT ;  /* 0x008000000400780b */ /* 0x000fc80003f0e000 */
[----:B------:R-:W-:-:S09]  /*01e0*/  FSEL R2, RZ, -23, P0 ;  /* 0xc1b80000ff027808 */ /* 0x000fd20000000000 */
[----:B------:R-:W-:-:S05]  /*01f0*/  @!P0 FMUL R4, R4, 8388608 ;  /* 0x4b00000004048820 */ /* 0x000fca0000400000 */
[C---:B------:R-:W-:Y:S02]  /*0200*/  IADD3 R5, PT, PT, R4.reuse, -0x3f2aaaab, RZ ;  /* 0xc0d5555504057810 */ /* 0x040fe40007ffe0ff */
[----:B------:R-:W-:Y:S02]  /*0210*/  ISETP.GT.U32.AND P0, PT, R4, 0x7f7fffff, PT ;  /* 0x7f7fffff0400780c */ /* 0x000fe40003f04070 */
[----:B------:R-:W-:-:S04]  /*0220*/  LOP3.LUT R5, R5, 0xff800000, RZ, 0xc0, !PT ;  /* 0xff80000005057812 */ /* 0x000fc800078ec0ff */
[-C--:B------:R-:W-:Y:S02]  /*0230*/  IADD3 R6, PT, PT, R4, -R5.reuse, RZ ;  /* 0x8000000504067210 */ /* 0x080fe40007ffe0ff */
[----:B------:R-:W-:-:S03]  /*0240*/  I2FP.F32.S32 R5, R5 ;  /* 0x0000000500057245 */ /* 0x000fc60000201400 */
[----:B------:R-:W-:Y:S02]  /*0250*/  FADD R6, R6, -1 ;  /* 0xbf80000006067421 */ /* 0x000fe40000000000 */
[----:B------:R-:W-:Y:S02]  /*0260*/  FFMA R2, R5, 1.1920928955078125e-07, R2 ;  /* 0x3400000005027823 */ /* 0x000fe40000000002 */
[----:B------:R-:W-:-:S04]  /*0270*/  FFMA R7, R6, -R7, 0.14084610342979431152 ;  /* 0x3e1039f606077423 */ /* 0x000fc80000000807 */
[----:B------:R-:W-:-:S04]  /*0280*/  FFMA R7, R6, R7, -0.12148627638816833496 ;  /* 0xbdf8cdcc06077423 */ /* 0x000fc80000000007 */
[----:B------:R-:W-:-:S04]  /*0290*/  FFMA R7, R6, R7, 0.13980610668659210205 ;  /* 0x3e0f295506077423 */ /* 0x000fc80000000007 */
[----:B------:R-:W-:-:S04]  /*02a0*/  FFMA R7, R6, R7, -0.16684235632419586182 ;  /* 0xbe2ad8b906077423 */ /* 0x000fc80000000007 */
[----:B------:R-:W-:-:S04]  /*02b0*/  FFMA R7, R6, R7, 0.20012299716472625732 ;  /* 0x3e4ced0b06077423 */ /* 0x000fc80000000007 */
[----:B------:R-:W-:-:S04]  /*02c0*/  FFMA R7, R6, R7, -0.24999669194221496582 ;  /* 0xbe7fff2206077423 */ /* 0x000fc80000000007 */
[----:B------:R-:W-:-:S04]  /*02d0*/  FFMA R7, R6, R7, 0.33333182334899902344 ;  /* 0x3eaaaa7806077423 */ /* 0x000fc80000000007 */
[----:B------:R-:W-:-:S04]  /*02e0*/  FFMA R7, R6, R7, -0.5 ;  /* 0xbf00000006077423 */ /* 0x000fc80000000007 */
[----:B------:R-:W-:-:S04]  /*02f0*/  FMUL R7, R6, R7 ;  /* 0x0000000706077220 */ /* 0x000fc80000400000 */
[----:B------:R-:W-:-:S04]  /*0300*/  FFMA R7, R6, R7, R6 ;  /* 0x0000000706077223 */ /* 0x000fc80000000006 */
[----:B------:R-:W-:Y:S01]  /*0310*/  FFMA R2, R2, 0.69314718246459960938, R7 ;  /* 0x3f31721802027823 */ /* 0x000fe20000000007 */
[C---:B------:R-:W-:Y:S01]  /*0320*/  @P0 FFMA R2, R4.reuse, R3, +INF ;  /* 0x7f80000004020423 */ /* 0x040fe20000000003 */
[----:B------:R-:W-:Y:S02]  /*0330*/  FSETP.NEU.AND P0, PT, R4, RZ, PT ;  /* 0x000000ff0400720b */ /* 0x000fe40003f0d000 */
[----:B------:R-:W-:Y:S02]  /*0340*/  LEA R3, R0, UR4, 0x2 ;  /* 0x0000000400037c11 */ /* 0x000fe4000f8e10ff */
[----:B------:R-:W-:-:S05]  /*0350*/  FSEL R2, -R2, +INF , P0 ;  /* 0x7f80000002027808 */ /* 0x000fca0000000100 */
[----:B------:R0:W-:Y:S01]  /*0360*/  STS [R3], R2 ;  /* 0x0000000203007388 */ /* 0x0001e20000000800 */
[----:B------:R-:W-:Y:S05]  /*0370*/  BRA `(.L_x_21) ;  /* 0x0000000000887947 */ /* 0x000fea0003800000 */
.L_x_22:
[----:B------:R-:W0:Y:S02]  /*0380*/  LDC.64 R2, c[0x0][0x380] ;  /* 0x0000e000ff027b82 */ /* 0x000e240000000a00 */
[----:B0-----:R-:W-:-:S05]  /*0390*/  IMAD.WIDE R2, R5, 0x4, R2 ;  /* 0x0000000405027825 */ /* 0x001fca00078e0202 */
[----:B------:R-:W2:Y:S01]  /*03a0*/  LDG.E R7, desc[UR10][R2.64] ;  /* 0x0000000a02077981 */ /* 0x000ea2000c1e1900 */
[----:B------:R-:W-:Y:S01]  /*03b0*/  HFMA2 R6, -RZ, RZ, 1.5048828125, 33.21875 ;  /* 0x3e055027ff067431 */ /* 0x000fe200000001ff */
[----:B------:R-:W0:Y:S01]  /*03c0*/  S2UR UR5, SR_CgaCtaId ;  /* 0x00000000000579c3 */ /* 0x000e220000008800 */
[----:B------:R-:W-:Y:S02]  /*03d0*/  UMOV UR4, 0x400 ;  /* 0x0000040000047882 */ /* 0x000fe40000000000 */
[----:B0-----:R-:W-:Y:S01]  /*03e0*/  ULEA UR4, UR5, UR4, 0x18 ;  /* 0x0000000405047291 */ /* 0x001fe2000f8ec0ff */
[----:B--2---:R-:W-:-:S04]  /*03f0*/  FSETP.GEU.AND P0, PT, R7, 1.175494350822287508e-38, PT ;  /* 0x008000000700780b */ /* 0x004fc80003f0e000 */
[----:B------:R-:W-:-:S09]  /*0400*/  FSEL R2, RZ, -23, P0 ;  /* 0xc1b80000ff027808 */ /* 0x000fd20000000000 */
[----:B------:R-:W-:-:S05]  /*0410*/  @!P0 FMUL R7, R7, 8388608 ;  /* 0x4b00000007078820 */ /* 0x000fca0000400000 */
[C---:B------:R-:W-:Y:S02]  /*0420*/  IADD3 R4, PT, PT, R7.reuse, -0x3f2aaaab, RZ ;  /* 0xc0d5555507047810 */ /* 0x040fe40007ffe0ff */
[----:B------:R-:W-:Y:S02]  /*0430*/  ISETP.GT.U32.AND P0, PT, R7, 0x7f7fffff, PT ;  /* 0x7f7fffff0700780c */ /* 0x000fe40003f04070 */
[----:B------:R-:W-:-:S04]  /*0440*/  LOP3.LUT R4, R4, 0xff800000, RZ, 0xc0, !PT ;  /* 0xff80000004047812 */ /* 0x000fc800078ec0ff */
[----:B------:R-:W-:Y:S01]  /*0450*/  I2FP.F32.S32 R3, R4 ;  /* 0x0000000400037245 */ /* 0x000fe20000201400 */
[----:B------:R-:W-:Y:S01]  /*0460*/  IMAD.IADD R5, R7, 0x1, -R4 ;  /* 0x0000000107057824 */ /* 0x000fe200078e0a04 */
[----:B------:R-:W-:-:S03]  /*0470*/  MOV R4, 0x7f800000 ;  /* 0x7f80000000047802 */ /* 0x000fc60000000f00 */
[----:B------:R-:W-:Y:S01]  /*0480*/  FADD R5, R5, -1 ;  /* 0xbf80000005057421 */ /* 0x000fe20000000000 */
[----:B------:R-:W-:Y:S01]  /*0490*/  FFMA R2, R3, 1.1920928955078125e-07, R2 ;  /* 0x3400000003027823 */ /* 0x000fe20000000002 */
[----:B------:R-:W-:Y:S02]  /*04a0*/  LEA R3, R0, UR4, 0x2 ;  /* 0x0000000400037c11 */ /* 0x000fe4000f8e10ff */
        /* <DEDUP_REMOVED lines=12> */
[----:B------:R-:W-:-:S04]  /*0570*/  FSETP.NEU.AND P0, PT, R7, RZ, PT ;  /* 0x000000ff0700720b */ /* 0x000fc80003f0d000 */
[----:B------:R-:W-:-:S05]  /*0580*/  FSEL R2, -R2, +INF , P0 ;  /* 0x7f80000002027808 */ /* 0x000fca0000000100 */
[----:B------:R1:W-:Y:S04]  /*0590*/  STS [R3], R2 ;  /* 0x0000000203007388 */ /* 0x0003e80000000800 */
.L_x_21:
[----:B------:R-:W-:Y:S05]  /*05a0*/  BSYNC.RECONVERGENT B0 ;  /* 0x0000000000007941 */ /* 0x000fea0003800200 */
.L_x_20:
[----:B------:R-:W-:Y:S01]  /*05b0*/  BAR.SYNC.DEFER_BLOCKING 0x0 ;  /* 0x0000000000007b1d */ /* 0x000fe20000010000 */
[----:B------:R-:W-:-:S13]  /*05c0*/  ISETP.NE.AND P0, PT, R0, RZ, PT ;  /* 0x000000ff0000720c */ /* 0x000fda0003f05270 */
[----:B------:R-:W-:Y:S05]  /*05d0*/  @P0 EXIT ;  /* 0x000000000000094d */ /* 0x000fea0003800000 */
[----:B------:R-:W-:Y:S01]  /*05e0*/  UISETP.GE.AND UP0, UPT, UR12, 0x1, UPT ;  /* 0x000000010c00788c */ /* 0x000fe2000bf06270 */
[----:B01----:R-:W-:-:S08]  /*05f0*/  IMAD.MOV.U32 R3, RZ, RZ, RZ ;  /* 0x000000ffff037224 */ /* 0x003fd000078e00ff */
[----:B------:R-:W-:Y:S05]  /*0600*/  BRA.U !UP0, `(.L_x_23) ;  /* 0x0000000508687547 */ /* 0x000fea000b800000 */
[----:B------:R-:W-:Y:S01]  /*0610*/  UISETP.GE.U32.AND UP1, UPT, UR12, 0x10, UPT ;  /* 0x000000100c00788c */ /* 0x000fe2000bf26070 */
[----:B------:R-:W-:Y:S01]  /*0620*/  HFMA2 R3, -RZ, RZ, 0, 0 ;  /* 0x00000000ff037431 */ /* 0x000fe200000001ff */
[----:B------:R-:W-:Y:S01]  /*0630*/  UISETP.LT.AND UP0, UPT, UR12, 0x40, UPT ;  /* 0x000000400c00788c */ /* 0x000fe2000bf01270 */
[----:B------:R-:W-:-:S03]  /*0640*/  UMOV UR4, URZ ;  /* 0x000000ff00047c82 */ /* 0x000fc60008000000 */
[----:B------:R-:W-:-:S04]  /*0650*/  USEL UR5, UR12, 0x40, UP0 ;  /* 0x000000400c057887 */ /* 0x000fc80008000000 */
[----:B------:R-:W-:-:S04]  /*0660*/  ULOP3.LUT UR9, UR5, 0xf, URZ, 0xc0, !UPT ;  /* 0x0000000f05097892 */ /* 0x000fc8000f8ec0ff */
[----:B------:R-:W-:Y:S01]  /*0670*/  UISETP.NE.AND UP0, UPT, UR9, URZ, UPT ;  /* 0x000000ff0900728c */ /* 0x000fe2000bf05270 */
[----:B------:R-:W-:Y:S10]  /*0680*/  BRA.U !UP1, `(.L_x_24) ;  /* 0x00000001098c7547 */ /* 0x000ff4000b800000 */
[----:B------:R-:W0:Y:S01]  /*0690*/  S2UR UR6, SR_CgaCtaId ;  /* 0x00000000000679c3 */ /* 0x000e220000008800 */
[----:B------:R-:W-:Y:S01]  /*06a0*/  ULOP3.LUT UR4, UR5, 0xffff, URZ, 0xc0, !UPT ;  /* 0x0000ffff05047892 */ /* 0x000fe2000f8ec0ff */
[----:B------:R-:W-:-:S03]  /*06b0*/  MOV R3, RZ ;  /* 0x000000ff00037202 */ /* 0x000fc60000000f00 */
[----:B------:R-:W-:-:S04]  /*06c0*/  USHF.R.U32.HI UR4, URZ, 0x4, UR4 ;  /* 0x00000004ff047899 */ /* 0x000fc80008011604 */
[----:B------:R-:W-:-:S03]  /*06d0*/  USHF.L.U32 UR8, UR4, 0x4, URZ ;  /* 0x0000000404087899 */ /* 0x000fc600080006ff */
[----:B------:R-:W-:Y:S02]  /*06e0*/  UMOV UR4, 0x400 ;  /* 0x0000040000047882 */ /* 0x000fe40000000000 */
[----:B0-----:R-:W-:Y:S02]  /*06f0*/  ULEA UR7, UR6, UR4, 0x18 ;  /* 0x0000000406077291 */ /* 0x001fe4000f8ec0ff */
[----:B------:R-:W-:Y:S02]  /*0700*/  ULOP3.LUT UR6, UR8, 0x70, URZ, 0xe2, !UPT ;  /* 0x0000007008067892 */ /* 0x000fe4000f8ee2ff */
[----:B------:R-:W-:Y:S02]  /*0710*/  ULOP3.LUT UR4, UR5, 0x70, URZ, 0xc0, !UPT ;  /* 0x0000007005047892 */ /* 0x000fe4000f8ec0ff */
[----:B------:R-:W-:Y:S02]  /*0720*/  UIADD3 UR7, UPT, UPT, UR7, 0x20, URZ ;  /* 0x0000002007077890 */ /* 0x000fe4000fffe0ff */
[----:B------:R-:W-:-:S12]  /*0730*/  UIADD3 UR6, UPT, UPT, -UR6, URZ, URZ ;  /* 0x000000ff06067290 */ /* 0x000fd8000fffe1ff */
.L_x_25:
[----:B------:R-:W0:Y:S01]  /*0740*/  LDS.128 R12, [UR7+-0x20] ;  /* 0xffffe007ff0c7984 */ /* 0x000e220008000c00 */
[----:B------:R-:W-:-:S03]  /*0750*/  UIADD3 UR6, UPT, UPT, UR6, 0x10, URZ ;  /* 0x0000001006067890 */ /* 0x000fc6000fffe0ff */
[----:B------:R-:W1:Y:S01]  /*0760*/  LDS.128 R8, [UR7+-0x10] ;  /* 0xfffff007ff087984 */ /* 0x000e620008000c00 */
[----:B------:R-:W-:-:S03]  /*0770*/  UISETP.NE.AND UP1, UPT, UR6, URZ, UPT ;  /* 0x000000ff0600728c */ /* 0x000fc6000bf25270 */
[----:B------:R-:W2:Y:S04]  /*0780*/  LDS.128 R4, [UR7] ;  /* 0x00000007ff047984 */ /* 0x000ea80008000c00 */
[----:B------:R-:W3:Y:S01]  /*0790*/  LDS.128 R16, [UR7+0x10] ;  /* 0x00001007ff107984 */ /* 0x000ee20008000c00 */
[----:B------:R-:W-:Y:S01]  /*07a0*/  UIADD3 UR7, UPT, UPT, UR7, 0x40, URZ ;  /* 0x0000004007077890 */ /* 0x000fe2000fffe0ff */
[----:B0-----:R-:W-:-:S04]  /*07b0*/  FADD R12, R12, R3 ;  /* 0x000000030c0c7221 */ /* 0x001fc80000000000 */
[----:B------:R-:W-:-:S04]  /*07c0*/  FADD R13, R12, R13 ;  /* 0x0000000d0c0d7221 */ /* 0x000fc80000000000 */
[----:B------:R-:W-:-:S04]  /*07d0*/  FADD R14, R13, R14 ;  /* 0x0000000e0d0e7221 */ /* 0x000fc80000000000 */
[----:B------:R-:W-:-:S04]  /*07e0*/  FADD R15, R14, R15 ;  /* 0x0000000f0e0f7221 */ /* 0x000fc80000000000 */
[----:B-1----:R-:W-:-:S04]  /*07f0*/  FADD R8, R15, R8 ;  /* 0x000000080f087221 */ /* 0x002fc80000000000 */
[----:B------:R-:W-:-:S04]  /*0800*/  FADD R9, R8, R9 ;  /* 0x0000000908097221 */ /* 0x000fc80000000000 */
[----:B------:R-:W-:-:S04]  /*0810*/  FADD R10, R9, R10 ;  /* 0x0000000a090a7221 */ /* 0x000fc80000000000 */
[----:B------:R-:W-:-:S04]  /*0820*/  FADD R11, R10, R11 ;  /* 0x0000000b0a0b7221 */ /* 0x000fc80000000000 */
[----:B--2---:R-:W-:-:S04]  /*0830*/  FADD R4, R11, R4 ;  /* 0x000000040b047221 */ /* 0x004fc80000000000 */
[----:B------:R-:W-:-:S04]  /*0840*/  FADD R5, R4, R5 ;  /* 0x0000000504057221 */ /* 0x000fc80000000000 */
[----:B------:R-:W-:-:S04]  /*0850*/  FADD R6, R5, R6 ;  /* 0x0000000605067221 */ /* 0x000fc80000000000 */
[----:B------:R-:W-:-:S04]  /*0860*/  FADD R7, R6, R7 ;  /* 0x0000000706077221 */ /* 0x000fc80000000000 */
[----:B---3--:R-:W-:-:S04]  /*0870*/  FADD R16, R7, R16 ;  /* 0x0000001007107221 */ /* 0x008fc80000000000 */
[----:B------:R-:W-:-:S04]  /*0880*/  FADD R17, R16, R17 ;  /* 0x0000001110117221 */ /* 0x000fc80000000000 */
[----:B------:R-:W-:-:S04]  /*0890*/  FADD R18, R17, R18 ;  /* 0x0000001211127221 */ /* 0x000fc80000000000 */
[----:B------:R-:W-:Y:S01]  /*08a0*/  FADD R3, R18, R19 ;  /* 0x0000001312037221 */ /* 0x000fe20000000000 */
[----:B------:R-:W-:Y:S06]  /*08b0*/  BRA.U UP1, `(.L_x_25) ;  /* 0xfffffffd01a07547 */ /* 0x000fec000b83ffff */
.L_x_24:
[----:B------:R-:W-:Y:S05]  /*08c0*/  BRA.U !UP0, `(.L_x_23) ;  /* 0x0000000108b87547 */ /* 0x000fea000b800000 */
[----:B------:R-:W-:Y:S02]  /*08d0*/  UISETP.GE.U32.AND UP0, UPT, UR9, 0x8, UPT ;  /* 0x000000080900788c */ /* 0x000fe4000bf06070 */
[----:B------:R-:W-:-:S04]  /*08e0*/  ULOP3.LUT UR8, UR5, 0x7, URZ, 0xc0, !UPT ;  /* 0x0000000705087892 */ /* 0x000fc8000f8ec0ff */
[----:B------:R-:W-:-:S03]  /*08f0*/  UISETP.NE.AND UP1, UPT, UR8, URZ, UPT ;  /* 0x000000ff0800728c */ /* 0x000fc6000bf25270 */
[----:B------:R-:W-:Y:S08]  /*0900*/  BRA.U !UP0, `(.L_x_26) ;  /* 0x00000001083c7547 */ /* 0x000ff0000b800000 */
[----:B------:R-:W0:Y:S01]  /*0910*/  S2UR UR7, SR_CgaCtaId ;  /* 0x00000000000779c3 */ /* 0x000e220000008800 */
[----:B------:R-:W-:Y:S02]  /*0920*/  UMOV UR6, 0x400 ;  /* 0x0000040000067882 */ /* 0x000fe40000000000 */
[----:B0-----:R-:W-:-:S04]  /*0930*/  ULEA UR6, UR7, UR6, 0x18 ;  /* 0x0000000607067291 */ /* 0x001fc8000f8ec0ff */
[----:B------:R-:W-:Y:S02]  /*0940*/  ULEA UR6, UR4, UR6, 0x2 ;  /* 0x0000000604067291 */ /* 0x000fe4000f8e10ff */
[----:B------:R-:W-:-:S07]  /*0950*/  UIADD3 UR4, UPT, UPT, UR4, 0x8, URZ ;  /* 0x0000000804047890 */ /* 0x000fce000fffe0ff */
[----:B------:R-:W0:Y:S04]  /*0960*/  LDS.128 R8, [UR6] ;  /* 0x00000006ff087984 */ /* 0x000e280008000c00 */
[----:B------:R-:W1:Y:S01]  /*0970*/  LDS.128 R4, [UR6+0x10] ;  /* 0x00001006ff047984 */ /* 0x000e620008000c00 */
[----:B0-----:R-:W-:-:S04]  /*0980*/  FADD R8, R3, R8 ;  /* 0x0000000803087221 */ /* 0x001fc80000000000 */
[----:B------:R-:W-:-:S04]  /*0990*/  FADD R9, R8, R9 ;  /* 0x0000000908097221 */ /* 0x000fc80000000000 */
[----:B------:R-:W-:-:S04]  /*09a0*/  FADD R10, R9, R10 ;  /* 0x0000000a090a7221 */ /* 0x000fc80000000000 */
[----:B------:R-:W-:-:S04]  /*09b0*/  FADD R11, R10, R11 ;  /* 0x0000000b0a0b7221 */ /* 0x000fc80000000000 */
[----:B-1----:R-:W-:-:S04]  /*09c0*/  FADD R4, R11, R4 ;  /* 0x000000040b047221 */ /* 0x002fc80000000000 */
[----:B------:R-:W-:-:S04]  /*09d0*/  FADD R5, R4, R5 ;  /* 0x0000000504057221 */ /* 0x000fc80000000000 */
[----:B------:R-:W-:-:S04]  /*09e0*/  FADD R6, R5, R6 ;  /* 0x0000000605067221 */ /* 0x000fc80000000000 */
[----:B------:R-:W-:-:S07]  /*09f0*/  FADD R3, R6, R7 ;  /* 0x0000000706037221 */ /* 0x000fce0000000000 */
.L_x_26:
        /* <DEDUP_REMOVED lines=10> */
[----:B------:R-:W0:Y:S02]  /*0aa0*/  LDS.128 R4, [UR6] ;  /* 0x00000006ff047984 */ /* 0x000e240008000c00 */
[----:B0-----:R-:W-:-:S04]  /*0ab0*/  FADD R4, R3, R4 ;  /* 0x0000000403047221 */ /* 0x001fc80000000000 */
[----:B------:R-:W-:-:S04]  /*0ac0*/  FADD R5, R4, R5 ;  /* 0x0000000504057221 */ /* 0x000fc80000000000 */
[----:B------:R-:W-:-:S04]  /*0ad0*/  FADD R6, R5, R6 ;  /* 0x0000000605067221 */ /* 0x000fc80000000000 */
[----:B------:R-:W-:-:S07]  /*0ae0*/  FADD R3, R6, R7 ;  /* 0x0000000706037221 */ /* 0x000fce0000000000 */
.L_x_27:
[----:B------:R-:W-:Y:S05]  /*0af0*/  BRA.U !UP1, `(.L_x_23) ;  /* 0x00000001092c7547 */ /* 0x000fea000b800000 */
[----:B------:R-:W0:Y:S01]  /*0b00*/  S2UR UR7, SR_CgaCtaId ;  /* 0x00000000000779c3 */ /* 0x000e220000008800 */
[----:B------:R-:W-:Y:S01]  /*0b10*/  UMOV UR6, 0x400 ;  /* 0x0000040000067882 */ /* 0x000fe20000000000 */
[----:B------:R-:W-:Y:S02]  /*0b20*/  UIADD3 UR5, UPT, UPT, -UR5, URZ, URZ ;  /* 0x000000ff05057290 */ /* 0x000fe4000fffe1ff */
[----:B0-----:R-:W-:-:S04]  /*0b30*/  ULEA UR6, UR7, UR6, 0x18 ;  /* 0x0000000607067291 */ /* 0x001fc8000f8ec0ff */
[----:B------:R-:W-:-:S12]  /*0b40*/  ULEA UR4, UR4, UR6, 0x2 ;  /* 0x0000000604047291 */ /* 0x000fd8000f8e10ff */
.L_x_28:
[----:B------:R-:W0:Y:S01]  /*0b50*/  LDS R0, [UR4] ;  /* 0x00000004ff007984 */ /* 0x000e220008000800 */
[----:B------:R-:W-:Y:S02]  /*0b60*/  UIADD3 UR5, UPT, UPT, UR5, 0x1, URZ ;  /* 0x0000000105057890 */ /* 0x000fe4000fffe0ff */
[----:B------:R-:W-:Y:S02]  /*0b70*/  UIADD3 UR4, UPT, UPT, UR4, 0x4, URZ ;  /* 0x0000000404047890 */ /* 0x000fe4000fffe0ff */
[----:B------:R-:W-:Y:S01]  /*0b80*/  UISETP.NE.AND UP0, UPT, UR5, URZ, UPT ;  /* 0x000000ff0500728c */ /* 0x000fe2000bf05270 */
[----:B0-----:R-:W-:-:S08]  /*0b90*/  FADD R3, R0, R3 ;  /* 0x0000000300037221 */ /* 0x001fd00000000000 */
[----:B------:R-:W-:Y:S05]  /*0ba0*/  BRA.U UP0, `(.L_x_28) ;  /* 0xfffffffd00e87547 */ /* 0x000fea000b83ffff */
.L_x_23:
[----:B------:R-:W-:-:S04]  /*0bb0*/  I2FP.F32.S32 R4, UR12 ;  /* 0x0000000c00047c45 */ /* 0x000fc80008201400 */
[----:B------:R-:W0:Y:S08]  /*0bc0*/  MUFU.RCP R5, R4 ;  /* 0x0000000400057308 */ /* 0x000e300000001000 */
        /* <DEDUP_REMOVED lines=8> */
[----:B------:R-:W-:Y:S05]  /*0c50*/  CALL.REL.NOINC `($__internal_1_$__cuda_sm3x_div_rn_noftz_f32_slowpath) ;  /* 0x00000000000c7944 */ /* 0x000fea0003c00000 */
.L_x_29:
[----:B------:R-:W0:Y:S02]  /*0c60*/  LDC.64 R2, c[0x0][0x398] ;  /* 0x0000e600ff027b82 */ /* 0x000e240000000a00 */
[----:B0-----:R-:W-:Y:S01]  /*0c70*/  REDG.E.ADD.F32.FTZ.RN.STRONG.GPU desc[UR10][R2.64], R5 ;  /* 0x00000005020079a6 */ /* 0x001fe2000c12f30a */
[----:B------:R-:W-:Y:S05]  /*0c80*/  EXIT ;  /* 0x000000000000794d */ /* 0x000fea0003800000 */
        .weak           $__internal_1_$__cuda_sm3x_div_rn_noftz_f32_slowpath
        .type           $__internal_1_$__cuda_sm3x_div_rn_noftz_f32_slowpath,@function
        .size           $__internal_1_$__cuda_sm3x_div_rn_noftz_f32_slowpath,(.L_x_79 - $__internal_1_$__cuda_sm3x_div_rn_noftz_f32_slowpath)
$__internal_1_$__cuda_sm3x_div_rn_noftz_f32_slowpath:
[----:B------:R-:W-:Y:S02]  /*0c90*/  SHF.R.U32.HI R5, RZ, 0x17, R4 ;  /* 0x00000017ff057819 */ /* 0x000fe40000011604 */
[----:B------:R-:W-:Y:S02]  /*0ca0*/  SHF.R.U32.HI R0, RZ, 0x17, R3 ;  /* 0x00000017ff007819 */ /* 0x000fe40000011603 */
[----:B------:R-:W-:Y:S02]  /*0cb0*/  LOP3.LUT R5, R5, 0xff, RZ, 0xc0, !PT ;  /* 0x000000ff05057812 */ /* 0x000fe400078ec0ff */
[----:B------:R-:W-:-:S03]  /*0cc0*/  LOP3.LUT R10, R0, 0xff, RZ, 0xc0, !PT ;  /* 0x000000ff000a7812 */ /* 0x000fc600078ec0ff */
[----:B------:R-:W-:Y:S01]  /*0cd0*/  VIADD R7, R5, 0xffffffff ;  /* 0xffffffff05077836 */ /* 0x000fe20000000000 */
[----:B------:R-:W-:-:S04]  /*0ce0*/  IADD3 R8, PT, PT, R10, -0x1, RZ ;  /* 0xffffffff0a087810 */ /* 0x000fc80007ffe0ff */
[----:B------:R-:W-:-:S04]  /*0cf0*/  ISETP.GT.U32.AND P0, PT, R7, 0xfd, PT ;  /* 0x000000fd0700780c */ /* 0x000fc80003f04070 */
[----:B------:R-:W-:-:S13]  /*0d00*/  ISETP.GT.U32.OR P0, PT, R8, 0xfd, P0 ;  /* 0x000000fd0800780c */ /* 0x000fda0000704470 */
[----:B------:R-:W-:Y:S01]  /*0d10*/  @!P0 MOV R6, RZ ;  /* 0x000000ff00068202 */ /* 0x000fe20000000f00 */
[----:B------:R-:W-:Y:S06]  /*0d20*/  @!P0 BRA `(.L_x_30) ;  /* 0x0000000000608947 */ /* 0x000fec0003800000 */
[----:B------:R-:W-:Y:S01]  /*0d30*/  FSETP.GTU.FTZ.AND P0, PT, |R3|, +INF , PT ;  /* 0x7f8000000300780b */ /* 0x000fe20003f1c200 */
[----:B------:R-:W-:Y:S01]  /*0d40*/  IMAD.MOV.U32 R0, RZ, RZ, R4 ;  /* 0x000000ffff007224 */ /* 0x000fe200078e0004 */
        /* <DEDUP_REMOVED lines=17> */
[----:B------:R-:W-:Y:S01]  /*0e60*/  @P0 MOV R6, RZ ;  /* 0x000000ff00060202 */ /* 0x000fe20000000f00 */
[----:B------:R-:W-:Y:S01]  /*0e70*/  @!P0 FFMA R3, R3, 1.84467440737095516160e+19, RZ ;  /* 0x5f80000003038823 */ /* 0x000fe200000000ff */
[----:B------:R-:W-:Y:S01]  /*0e80*/  @!P0 MOV R6, 0xffffffc0 ;  /* 0xffffffc000068802 */ /* 0x000fe20000000f00 */
[----:B------:R-:W-:-:S04]  /*0e90*/  @!P1 FFMA R4, R0, 1.84467440737095516160e+19, RZ ;  /* 0x5f80000000049823 */ /* 0x000fc800000000ff */
[----:B------:R-:W-:-:S07]  /*0ea0*/  @!P1 VIADD R6, R6, 0x40 ;  /* 0x0000004006069836 */ /* 0x000fce0000000000 */
.L_x_30:
[----:B------:R-:W-:-:S04]  /*0eb0*/  LEA R7, R5, 0xc0800000, 0x17 ;  /* 0xc080000005077811 */ /* 0x000fc800078eb8ff */
[----:B------:R-:W-:Y:S02]  /*0ec0*/  IADD3 R7, PT, PT, -R7, R4, RZ ;  /* 0x0000000407077210 */ /* 0x000fe40007ffe1ff */
[----:B------:R-:W-:Y:S02]  /*0ed0*/  IADD3 R4, PT, PT, R10, -0x7f, RZ ;  /* 0xffffff810a047810 */ /* 0x000fe40007ffe0ff */
[----:B------:R-:W0:Y:S01]  /*0ee0*/  MUFU.RCP R8, R7 ;  /* 0x0000000700087308 */ /* 0x000e220000001000 */
[----:B------:R-:W-:Y:S01]  /*0ef0*/  FADD.FTZ R9, -R7, -RZ ;  /* 0x800000ff07097221 */ /* 0x000fe20000010100 */
[C---:B------:R-:W-:Y:S01]  /*0f00*/  IADD3 R5, PT, PT, R4.reuse, 0x7f, -R5 ;  /* 0x0000007f04057810 */ /* 0x040fe20007ffe805 */
[----:B------:R-:W-:-:S03]  /*0f10*/  IMAD R0, R4, -0x800000, R3 ;  /* 0xff80000004007824 */ /* 0x000fc600078e0203 */
[----:B------:R-:W-:Y:S01]  /*0f20*/  IADD3 R5, PT, PT, R5, R6, RZ ;  /* 0x0000000605057210 */ /* 0x000fe20007ffe0ff */
[----:B0-----:R-:W-:-:S04]  /*0f30*/  FFMA R11, R8, R9, 1 ;  /* 0x3f800000080b7423 */ /* 0x001fc80000000009 */
        /* <DEDUP_REMOVED lines=8> */
[----:B------:R-:W-:-:S05]  /*0fc0*/  IMAD.IADD R6, R0, 0x1, R5 ;  /* 0x0000000100067824 */ /* 0x000fca00078e0205 */
[----:B------:R-:W-:-:S04]  /*0fd0*/  IADD3 R0, PT, PT, R6, -0x1, RZ ;  /* 0xffffffff06007810 */ /* 0x000fc80007ffe0ff */
        /* <DEDUP_REMOVED lines=9> */
[-CC-:B------:R-:W-:Y:S01]  /*1070*/  FFMA.RZ R0, R10, R8.reuse, R11.reuse ;  /* 0x000000080a007223 */ /* 0x180fe2000000c00b */
[----:B------:R-:W-:Y:S01]  /*1080*/  IADD3 R7, PT, PT, R6, 0x20, RZ ;  /* 0x0000002006077810 */ /* 0x000fe20007ffe0ff */
[-CC-:B------:R-:W-:Y:S01]  /*1090*/  FFMA.RM R5, R10, R8.reuse, R11.reuse ;  /* 0x000000080a057223 */ /* 0x180fe2000000400b */
[----:B------:R-:W-:Y:S02]  /*10a0*/  ISETP.NE.AND P2, PT, R6, RZ, PT ;  /* 0x000000ff0600720c */ /* 0x000fe40003f45270 */
[----:B------:R-:W-:Y:S01]  /*10b0*/  LOP3.LUT R4, R0, 0x7fffff, RZ, 0xc0, !PT ;  /* 0x007fffff00047812 */ /* 0x000fe200078ec0ff */
[----:B------:R-:W-:Y:S01]  /*10c0*/  FFMA.RP R0, R10, R8, R11 ;  /* 0x000000080a007223 */ /* 0x000fe2000000800b */
[----:B------:R-:W-:Y:S02]  /*10d0*/  ISETP.NE.AND P1, PT, R6, RZ, PT ;  /* 0x000000ff0600720c */ /* 0x000fe40003f25270 */
[----:B------:R-:W-:Y:S02]  /*10e0*/  LOP3.LUT R4, R4, 0x800000, RZ, 0xfc, !PT ;  /* 0x0080000004047812 */ /* 0x000fe400078efcff */
[----:B------:R-:W-:-:S02]  /*10f0*/  IADD3 R6, PT, PT, -R6, RZ, RZ ;  /* 0x000000ff06067210 */ /* 0x000fc40007ffe1ff */
[----:B------:R-:W-:Y:S02]  /*1100*/  SHF.L.U32 R7, R4, R7, RZ ;  /* 0x0000000704077219 */ /* 0x000fe400000006ff */
[----:B------:R-:W-:Y:S02]  /*1110*/  FSETP.NEU.FTZ.AND P0, PT, R0, R5, PT ;  /* 0x000000050000720b */ /* 0x000fe40003f1d000 */
[----:B------:R-:W-:Y:S02]  /*1120*/  SEL R5, R6, RZ, P2 ;  /* 0x000000ff06057207 */ /* 0x000fe40001000000 */
[----:B------:R-:W-:Y:S02]  /*1130*/  ISETP.NE.AND P1, PT, R7, RZ, P1 ;  /* 0x000000ff0700720c */ /* 0x000fe40000f25270 */
[----:B------:R-:W-:Y:S02]  /*1140*/  SHF.R.U32.HI R5, RZ, R5, R4 ;  /* 0x00000005ff057219 */ /* 0x000fe40000011604 */
[----:B------:R-:W-:-:S02]  /*1150*/  PLOP3.LUT P0, PT, P0, P1, PT, 0xf8, 0x8f ;  /* 0x00000000008f781c */ /* 0x000fc40000703f70 */
[----:B------:R-:W-:Y:S02]  /*1160*/  SHF.R.U32.HI R7, RZ, 0x1, R5 ;  /* 0x00000001ff077819 */ /* 0x000fe40000011605 */
[----:B------:R-:W-:-:S04]  /*1170*/  SEL R0, RZ, 0x1, !P0 ;  /* 0x00000001ff007807 */ /* 0x000fc80004000000 */
[----:B------:R-:W-:-:S04]  /*1180*/  LOP3.LUT R0, R0, 0x1, R7, 0xf8, !PT ;  /* 0x0000000100007812 */ /* 0x000fc800078ef807 */
[----:B------:R-:W-:-:S05]  /*1190*/  LOP3.LUT R0, R0, R5, RZ, 0xc0, !PT ;  /* 0x0000000500007212 */ /* 0x000fca00078ec0ff */
[----:B------:R-:W-:-:S05]  /*11a0*/  IMAD.IADD R0, R7, 0x1, R0 ;  /* 0x0000000107007824 */ /* 0x000fca00078e0200 */
[----:B------:R-:W-:Y:S01]  /*11b0*/  LOP3.LUT R3, R0, R3, RZ, 0xfc, !PT ;  /* 0x0000000300037212 */ /* 0x000fe200078efcff */
[----:B------:R-:W-:Y:S06]  /*11c0*/  BRA `(.L_x_37) ;  /* 0x0000000000347947 */ /* 0x000fec0003800000 */
.L_x_36:
[----:B------:R-:W-:-:S04]  /*11d0*/  LOP3.LUT R3, R3, 0x80000000, RZ, 0xc0, !PT ;  /* 0x8000000003037812 */ /* 0x000fc800078ec0ff */
[----:B------:R-:W-:Y:S01]  /*11e0*/  LOP3.LUT R3, R3, 0x7f800000, RZ, 0xfc, !PT ;  /* 0x7f80000003037812 */ /* 0x000fe200078efcff */
[----:B------:R-:W-:Y:S06]  /*11f0*/  BRA `(.L_x_37) ;  /* 0x0000000000287947 */ /* 0x000fec0003800000 */
.L_x_35:
[----:B------:R-:W-:Y:S01]  /*1200*/  LEA R3, R5, R3, 0x17 ;  /* 0x0000000305037211 */ /* 0x000fe200078eb8ff */
[----:B------:R-:W-:Y:S06]  /*1210*/  BRA `(.L_x_37) ;  /* 0x0000000000207947 */ /* 0x000fec0003800000 */
.L_x_34:
[----:B------:R-:W-:-:S04]  /*1220*/  LOP3.LUT R3, R4, 0x80000000, R3, 0x48, !PT ;  /* 0x8000000004037812 */ /* 0x000fc800078e4803 */
[----:B------:R-:W-:Y:S01]  /*1230*/  LOP3.LUT R3, R3, 0x7f800000, RZ, 0xfc, !PT ;  /* 0x7f80000003037812 */ /* 0x000fe200078efcff */
[----:B------:R-:W-:Y:S06]  /*1240*/  BRA `(.L_x_37) ;  /* 0x0000000000147947 */ /* 0x000fec0003800000 */
.L_x_33:
[----:B------:R-:W-:Y:S01]  /*1250*/  LOP3.LUT R3, R4, 0x80000000, R3, 0x48, !PT ;  /* 0x8000000004037812 */ /* 0x000fe200078e4803 */
[----:B------:R-:W-:Y:S06]  /*1260*/  BRA `(.L_x_37) ;  /* 0x00000000000c7947 */ /* 0x000fec0003800000 */
.L_x_32:
[----:B------:R-:W0:Y:S01]  /*1270*/  MUFU.RSQ R3, -QNAN ;  /* 0xffc0000000037908 */ /* 0x000e220000001400 */
[----:B------:R-:W-:Y:S05]  /*1280*/  BRA `(.L_x_37) ;  /* 0x0000000000047947 */ /* 0x000fea0003800000 */
.L_x_31:
[----:B------:R-:W-:-:S07]  /*1290*/  FADD.FTZ R3, R3, R0 ;  /* 0x0000000003037221 */ /* 0x000fce0000010000 */
.L_x_37:
[----:B0-----:R-:W-:Y:S01]  /*12a0*/  MOV R5, R3 ;  /* 0x0000000300057202 */ /* 0x001fe20000000f00 */
[----:B------:R-:W-:-:S04]  /*12b0*/  HFMA2 R3, -RZ, RZ, 0, 0 ;  /* 0x00000000ff037431 */ /* 0x000fc800000001ff */
[----:B------:R-:W-:Y:S05]  /*12c0*/  RET.REL.NODEC R2 `(_Z16ComputeCostCuda2PKfPKiiPf) ;  /* 0xffffffec024c7950 */ /* 0x000fea0003c3ffff */
.L_x_38:
        /* <DEDUP_REMOVED lines=11> */
.L_x_79:


//--------------------- .text._Z11DropOutCudafiPfPKf --------------------------
	.section	.text._Z11DropOutCudafiPfPKf,"ax",@progbits
	.align	128
        .global         _Z11DropOutCudafiPfPKf
        .type           _Z11DropOutCudafiPfPKf,@function
        .size           _Z11DropOutCudafiPfPKf,(.L_x_80 - _Z11DropOutCudafiPfPKf)
        .other          _Z11DropOutCudafiPfPKf,@"STO_CUDA_ENTRY STV_DEFAULT"
_Z11DropOutCudafiPfPKf:
.text._Z11DropOutCudafiPfPKf:
        /* <DEDUP_REMOVED lines=10> */
[----:B------:R-:W2:Y:S01]  /*00a0*/  LDC R9, c[0x0][0x380] ;  /* 0x0000e000ff097b82 */ /* 0x000ea20000000800 */
[----:B0-----:R-:W-:-:S06]  /*00b0*/  IMAD.WIDE R2, R7, 0x4, R2 ;  /* 0x0000000407027825 */ /* 0x001fcc00078e0202 */
[----:B-1----:R-:W2:Y:S02]  /*00c0*/  LDG.E R2, desc[UR4][R2.64] ;  /* 0x0000000402027981 */ /* 0x002ea4000c1e1900 */
[----:B--2---:R-:W-:-:S13]  /*00d0*/  FSETP.GT.AND P0, PT, R2, R9, PT ;  /* 0x000000090200720b */ /* 0x004fda0003f04000 */
[----:B------:R-:W0:Y:S02]  /*00e0*/  @P0 LDC.64 R4, c[0x0][0x388] ;  /* 0x0000e200ff040b82 */ /* 0x000e240000000a00 */
[----:B0-----:R-:W-:-:S05]  /*00f0*/  @P0 IMAD.WIDE R4, R7, 0x4, R4 ;  /* 0x0000000407040825 */ /* 0x001fca00078e0204 */
[----:B------:R0:W-:Y:S01]  /*0100*/  @P0 STG.E desc[UR4][R4.64], RZ ;  /* 0x000000ff04000986 */ /* 0x0001e2000c101904 */
[----:B------:R-:W-:Y:S05]  /*0110*/  @P0 EXIT ;  /* 0x000000000000094d */ /* 0x000fea0003800000 */
[----:B0-----:R-:W0:Y:S02]  /*0120*/  LDC.64 R4, c[0x0][0x388] ;  /* 0x0000e200ff047b82 */ /* 0x001e240000000a00 */
[----:B0-----:R-:W-:-:S05]  /*0130*/  IMAD.WIDE R4, R7, 0x4, R4 ;  /* 0x0000000407047825 */ /* 0x001fca00078e0204 */
[----:B------:R-:W2:Y:S01]  /*0140*/  LDG.E R8, desc[UR4][R4.64] ;  /* 0x0000000404087981 */ /* 0x000ea2000c1e1900 */
[----:B------:R-:W0:Y:S01]  /*0150*/  MUFU.RCP R0, R9 ;  /* 0x0000000900007308 */ /* 0x000e220000001000 */
[----:B------:R-:W-:Y:S01]  /*0160*/  BSSY.RECONVERGENT B0, `(.L_x_39) ;  /* 0x000000b000007945 */ /* 0x000fe20003800200 */
[----:B0-----:R-:W-:-:S04]  /*0170*/  FFMA R3, R0, -R9, 1 ;  /* 0x3f80000000037423 */ /* 0x001fc80000000809 */
[----:B------:R-:W-:Y:S02]  /*0180*/  FFMA R0, R0, R3, R0 ;  /* 0x0000000300007223 */ /* 0x000fe40000000000 */
[----:B--2---:R-:W0:Y:S02]  /*0190*/  FCHK P0, R8, R9 ;  /* 0x0000000908007302 */ /* 0x004e240000000000 */
[----:B------:R-:W-:-:S04]  /*01a0*/  FFMA R3, R0, R8, RZ ;  /* 0x0000000800037223 */ /* 0x000fc800000000ff */
[----:B------:R-:W-:-:S04]  /*01b0*/  FFMA R2, R3, -R9, R8 ;  /* 0x8000000903027223 */ /* 0x000fc80000000008 */
[----:B------:R-:W-:Y:S01]  /*01c0*/  FFMA R3, R0, R2, R3 ;  /* 0x0000000200037223 */ /* 0x000fe20000000003 */
[----:B0-----:R-:W-:Y:S06]  /*01d0*/  @!P0 BRA `(.L_x_40) ;  /* 0x00000000000c8947 */ /* 0x001fec0003800000 */
[----:B------:R-:W-:-:S07]  /*01e0*/  MOV R2, 0x200 ;  /* 0x0000020000027802 */ /* 0x000fce0000000f00 */
[----:B------:R-:W-:Y:S05]  /*01f0*/  CALL.REL.NOINC `($__internal_2_$__cuda_sm3x_div_rn_noftz_f32_slowpath) ;  /* 0x0000000000107944 */ /* 0x000fea0003c00000 */
[----:B------:R-:W-:-:S07]  /*0200*/  IMAD.MOV.U32 R3, RZ, RZ, R0 ;  /* 0x000000ffff037224 */ /* 0x000fce00078e0000 */
.L_x_40:
[----:B------:R-:W-:Y:S05]  /*0210*/  BSYNC.RECONVERGENT B0 ;  /* 0x0000000000007941 */ /* 0x000fea0003800200 */
.L_x_39:
[----:B------:R-:W-:Y:S01]  /*0220*/  STG.E desc[UR4][R4.64], R3 ;  /* 0x0000000304007986 */ /* 0x000fe2000c101904 */
[----:B------:R-:W-:Y:S05]  /*0230*/  EXIT ;  /* 0x000000000000794d */ /* 0x000fea0003800000 */
        .weak           $__internal_2_$__cuda_sm3x_div_rn_noftz_f32_slowpath
        .type           $__internal_2_$__cuda_sm3x_div_rn_noftz_f32_slowpath,@function
        .size           $__internal_2_$__cuda_sm3x_div_rn_noftz_f32_slowpath,(.L_x_80 - $__internal_2_$__cuda_sm3x_div_rn_noftz_f32_slowpath)
$__internal_2_$__cuda_sm3x_div_rn_noftz_f32_slowpath:
[----:B------:R-:W0:Y:S01]  /*0240*/  LDC R3, c[0x0][0x380] ;  /* 0x0000e000ff037b82 */ /* 0x000e220000000800 */
[----:B------:R-:W-:Y:S01]  /*0250*/  SHF.R.U32.HI R0, RZ, 0x17, R8 ;  /* 0x00000017ff007819 */ /* 0x000fe20000011608 */
[----:B------:R-:W1:Y:S01]  /*0260*/  LDCU UR6, c[0x0][0x380] ;  /* 0x00007000ff0677ac */ /* 0x000e620008000800 */
[----:B------:R-:W-:Y:S01]  /*0270*/  BSSY.RECONVERGENT B1, `(.L_x_41) ;  /* 0x0000064000017945 */ /* 0x000fe20003800200 */
[----:B-1----:R-:W-:Y:S01]  /*0280*/  IMAD.U32 R9, RZ, RZ, UR6 ;  /* 0x00000006ff097e24 */ /* 0x002fe2000f8e00ff */
[----:B0-----:R-:W-:-:S04]  /*0290*/  SHF.R.U32.HI R6, RZ, 0x17, R3 ;  /* 0x00000017ff067819 */ /* 0x001fc80000011603 */
        /* <DEDUP_REMOVED lines=32> */
.L_x_42:
[----:B------:R-:W-:Y:S01]  /*04a0*/  LEA R0, R7, 0xc0800000, 0x17 ;  /* 0xc080000007007811 */ /* 0x000fe200078eb8ff */
[----:B------:R-:W-:Y:S01]  /*04b0*/  VIADD R6, R6, 0xffffff81 ;  /* 0xffffff8106067836 */ /* 0x000fe20000000000 */
[----:B------:R-:W-:Y:S03]  /*04c0*/  BSSY.RECONVERGENT B2, `(.L_x_47) ;  /* 0x0000035000027945 */ /* 0x000fe60003800200 */
[----:B------:R-:W-:Y:S01]  /*04d0*/  IMAD.IADD R9, R9, 0x1, -R0 ;  /* 0x0000000109097824 */ /* 0x000fe200078e0a00 */
[C---:B------:R-:W-:Y:S01]  /*04e0*/  IADD3 R7, PT, PT, R6.reuse, 0x7f, -R7 ;  /* 0x0000007f06077810 */ /* 0x040fe20007ffe807 */
[----:B------:R-:W-:Y:S02]  /*04f0*/  IMAD R0, R6, -0x800000, R8 ;  /* 0xff80000006007824 */ /* 0x000fe400078e0208 */
[----:B------:R-:W0:Y:S01]  /*0500*/  MUFU.RCP R3, R9 ;  /* 0x0000000900037308 */ /* 0x000e220000001000 */
[----:B------:R-:W-:Y:S01]  /*0510*/  FADD.FTZ R11, -R9, -RZ ;  /* 0x800000ff090b7221 */ /* 0x000fe20000010100 */
[----:B------:R-:W-:-:S03]  /*0520*/  IMAD.IADD R7, R7, 0x1, R10 ;  /* 0x0000000107077824 */ /* 0x000fc600078e020a */
        /* <DEDUP_REMOVED lines=42> */
.L_x_49:
[----:B------:R-:W-:-:S04]  /*07d0*/  LOP3.LUT R0, R0, 0x80000000, RZ, 0xc0, !PT ;  /* 0x8000000000007812 */ /* 0x000fc800078ec0ff */
[----:B------:R-:W-:Y:S01]  /*07e0*/  LOP3.LUT R0, R0, 0x7f800000, RZ, 0xfc, !PT ;  /* 0x7f80000000007812 */ /* 0x000fe200078efcff */
[----:B------:R-:W-:Y:S06]  /*07f0*/  BRA `(.L_x_50) ;  /* 0x0000000000047947 */ /* 0x000fec0003800000 */
.L_x_48:
[----:B------:R-:W-:-:S07]  /*0800*/  IMAD R0, R7, 0x800000, R0 ;  /* 0x0080000007007824 */ /* 0x000fce00078e0200 */
.L_x_50:
[----:B------:R-:W-:Y:S05]  /*0810*/  BSYNC.RECONVERGENT B2 ;  /* 0x0000000000027941 */ /* 0x000fea0003800200 */
.L_x_47:
[----:B------:R-:W-:Y:S05]  /*0820*/  BRA `(.L_x_51) ;  /* 0x0000000000207947 */ /* 0x000fea0003800000 */
.L_x_46:
[----:B------:R-:W-:-:S04]  /*0830*/  LOP3.LUT R0, R9, 0x80000000, R8, 0x48, !PT ;  /* 0x8000000009007812 */ /* 0x000fc800078e4808 */
[----:B------:R-:W-:Y:S01]  /*0840*/  LOP3.LUT R0, R0, 0x7f800000, RZ, 0xfc, !PT ;  /* 0x7f80000000007812 */ /* 0x000fe200078efcff */
[----:B------:R-:W-:Y:S06]  /*0850*/  BRA `(.L_x_51) ;  /* 0x0000000000147947 */ /* 0x000fec0003800000 */
.L_x_45:
[----:B------:R-:W-:Y:S01]  /*0860*/  LOP3.LUT R0, R9, 0x80000000, R8, 0x48, !PT ;  /* 0x8000000009007812 */ /* 0x000fe200078e4808 */
[----:B------:R-:W-:Y:S06]  /*0870*/  BRA `(.L_x_51) ;  /* 0x00000000000c7947 */ /* 0x000fec0003800000 */
.L_x_44:
[----:B------:R-:W0:Y:S01]  /*0880*/  MUFU.RSQ R0, -QNAN ;  /* 0xffc0000000007908 */ /* 0x000e220000001400 */
[----:B------:R-:W-:Y:S05]  /*0890*/  BRA `(.L_x_51) ;  /* 0x0000000000047947 */ /* 0x000fea0003800000 */
.L_x_43:
[----:B------:R-:W-:-:S07]  /*08a0*/  FADD.FTZ R0, R0, R3 ;  /* 0x0000000300007221 */ /* 0x000fce0000010000 */
.L_x_51:
[----:B------:R-:W-:Y:S05]  /*08b0*/  BSYNC.RECONVERGENT B1 ;  /* 0x0000000000017941 */ /* 0x000fea0003800200 */
.L_x_41:
[----:B------:R-:W-:-:S04]  /*08c0*/  IMAD.MOV.U32 R3, RZ, RZ, 0x0 ;  /* 0x00000000ff037424 */ /* 0x000fc800078e00ff */
[----:B0-----:R-:W-:Y:S05]  /*08d0*/  RET.REL.NODEC R2 `(_Z11DropOutCudafiPfPKf) ;  /* 0xfffffff402c87950 */ /* 0x001fea0003c3ffff */
.L_x_52:
        /* <DEDUP_REMOVED lines=10> */
.L_x_80:


//--------------------- .text._Z15InitParams2CudaPfii --------------------------
	.section	.text._Z15InitParams2CudaPfii,"ax",@progbits
	.align	128
        .global         _Z15InitParams2CudaPfii
        .type           _Z15InitParams2CudaPfii,@function
        .size           _Z15InitParams2CudaPfii,(.L_x_82 - _Z15InitParams2CudaPfii)
        .other          _Z15InitParams2CudaPfii,@"STO_CUDA_ENTRY STV_DEFAULT"
_Z15InitParams2CudaPfii:
.text._Z15InitParams2CudaPfii:
        /* <DEDUP_REMOVED lines=8> */
[----:B------:R-:W0:Y:S02]  /*0080*/  LDCU UR4, c[0x0][0x38c] ;  /* 0x00007180ff0477ac */ /* 0x000e240008000800 */
[----:B0-----:R-:W-:Y:S01]  /*0090*/  I2FP.F32.S32 R3, UR4 ;  /* 0x0000000400037c45 */ /* 0x001fe20008201400 */
[----:B------:R-:W-:Y:S02]  /*00a0*/  UMOV UR4, 0x40000000 ;  /* 0x4000000000047882 */ /* 0x000fe40000000000 */
[----:B------:R-:W-:Y:S01]  /*00b0*/  IMAD.U32 R6, RZ, RZ, UR4 ;  /* 0x00000004ff067e24 */ /* 0x000fe2000f8e00ff */
[----:B------:R-:W0:Y:S08]  /*00c0*/  MUFU.RCP R0, R3 ;  /* 0x0000000300007308 */ /* 0x000e300000001000 */
[----:B------:R-:W1:Y:S01]  /*00d0*/  FCHK P0, R6, R3 ;  /* 0x0000000306007302 */ /* 0x000e620000000000 */
[----:B0-----:R-:W-:-:S04]  /*00e0*/  FFMA R5, -R3, R0, 1 ;  /* 0x3f80000003057423 */ /* 0x001fc80000000100 */
[----:B------:R-:W-:-:S04]  /*00f0*/  FFMA R0, R0, R5, R0 ;  /* 0x0000000500007223 */ /* 0x000fc80000000000 */
[----:B------:R-:W-:-:S04]  /*0100*/  FFMA R4, R0, 2, RZ ;  /* 0x4000000000047823 */ /* 0x000fc800000000ff */
[----:B------:R-:W-:-:S04]  /*0110*/  FFMA R5, -R3, R4, 2 ;  /* 0x4000000003057423 */ /* 0x000fc80000000104 */
[----:B------:R-:W-:Y:S01]  /*0120*/  FFMA R0, R0, R5, R4 ;  /* 0x0000000500007223 */ /* 0x000fe20000000004 */
[----:B-1----:R-:W-:Y:S06]  /*0130*/  @!P0 BRA `(.L_x_53) ;  /* 0x00000000000c8947 */ /* 0x002fec0003800000 */
[----:B------:R-:W-:-:S07]  /*0140*/  MOV R4, 0x160 ;  /* 0x0000016000047802 */ /* 0x000fce0000000f00 */
[----:B------:R-:W-:Y:S05]  /*0150*/  CALL.REL.NOINC `($__internal_4_$__cuda_sm3x_div_rn_noftz_f32_slowpath) ;  /* 0x0000000000ac7944 */ /* 0x000fea0003c00000 */
[----:B------:R-:W-:-:S07]  /*0160*/  IMAD.MOV.U32 R0, RZ, RZ, R6 ;  /* 0x000000ffff007224 */ /* 0x000fce00078e0006 */
.L_x_53:
[----:B------:R-:W-:Y:S01]  /*0170*/  VIADD R3, R0, 0xf3000000 ;  /* 0xf300000000037836 */ /* 0x000fe20000000000 */
[----:B------:R0:W1:Y:S01]  /*0180*/  MUFU.RSQ R5, R0 ;  /* 0x0000000000057308 */ /* 0x0000620000001400 */
[----:B------:R-:W2:Y:S03]  /*0190*/  LDCU.64 UR4, c[0x0][0x358] ;  /* 0x00006b00ff0477ac */ /* 0x000ea60008000a00 */
[----:B------:R-:W-:-:S13]  /*01a0*/  ISETP.GT.U32.AND P0, PT, R3, 0x727fffff, PT ;  /* 0x727fffff0300780c */ /* 0x000fda0003f04070 */
[----:B01----:R-:W-:Y:S05]  /*01b0*/  @!P0 BRA `(.L_x_54) ;  /* 0x0000000000108947 */ /* 0x003fea0003800000 */
[----:B------:R-:W-:-:S07]  /*01c0*/  MOV R6, 0x1e0 ;  /* 0x000001e000067802 */ /* 0x000fce0000000f00 */
[----:B--2---:R-:W-:Y:S05]  /*01d0*/  CALL.REL.NOINC `($__internal_3_$__cuda_sm20_sqrt_rn_f32_slowpath) ;  /* 0x0000000000307944 */ /* 0x004fea0003c00000 */
[----:B------:R-:W-:Y:S01]  /*01e0*/  IMAD.MOV.U32 R0, RZ, RZ, R3 ;  /* 0x000000ffff007224 */ /* 0x000fe200078e0003 */
[----:B------:R-:W-:Y:S06]  /*01f0*/  BRA `(.L_x_55) ;  /* 0x0000000000107947 */ /* 0x000fec0003800000 */
.L_x_54:
[C---:B------:R-:W-:Y:S01]  /*0200*/  FMUL.FTZ R3, R5.reuse, R0 ;  /* 0x0000000005037220 */ /* 0x040fe20000410000 */
[----:B------:R-:W-:-:S03]  /*0210*/  FMUL.FTZ R4, R5, 0.5 ;  /* 0x3f00000005047820 */ /* 0x000fc60000410000 */
[----:B------:R-:W-:-:S04]  /*0220*/  FFMA R0, -R3, R3, R0 ;  /* 0x0000000303007223 */ /* 0x000fc80000000100 */
[----:B------:R-:W-:-:S07]  /*0230*/  FFMA R0, R0, R4, R3 ;  /* 0x0000000400007223 */ /* 0x000fce0000000003 */
.L_x_55:
[----:B------:R-:W0:Y:S02]  /*0240*/  LDC.64 R4, c[0x0][0x380] ;  /* 0x0000e000ff047b82 */ /* 0x000e240000000a00 */
[----:B0-----:R-:W-:-:S05]  /*0250*/  IMAD.WIDE R2, R2, 0x4, R4 ;  /* 0x0000000402027825 */ /* 0x001fca00078e0204 */
[----:B--2---:R-:W2:Y:S02]  /*0260*/  LDG.E R5, desc[UR4][R2.64] ;  /* 0x0000000402057981 */ /* 0x004ea4000c1e1900 */
[----:B--2---:R-:W-:-:S05]  /*0270*/  FMUL R5, R5, R0 ;  /* 0x0000000005057220 */ /* 0x004fca0000400000 */
[----:B------:R-:W-:Y:S01]  /*0280*/  STG.E desc[UR4][R2.64], R5 ;  /* 0x0000000502007986 */ /* 0x000fe2000c101904 */
[----:B------:R-:W-:Y:S05]  /*0290*/  EXIT ;  /* 0x000000000000794d */ /* 0x000fea0003800000 */
        .weak           $__internal_3_$__cuda_sm20_sqrt_rn_f32_slowpath
        .type           $__internal_3_$__cuda_sm20_sqrt_rn_f32_slowpath,@function
        .size           $__internal_3_$__cuda_sm20_sqrt_rn_f32_slowpath,($__internal_4_$__cuda_sm3x_div_rn_noftz_f32_slowpath - $__internal_3_$__cuda_sm20_sqrt_rn_f32_slowpath)
$__internal_3_$__cuda_sm20_sqrt_rn_f32_slowpath:
[----:B------:R-:W-:-:S13]  /*02a0*/  LOP3.LUT P0, RZ, R0, 0x7fffffff, RZ, 0xc0, !PT ;  /* 0x7fffffff00ff7812 */ /* 0x000fda000780c0ff */
[----:B------:R-:W-:Y:S01]  /*02b0*/  @!P0 MOV R3, R0 ;  /* 0x0000000000038202 */ /* 0x000fe20000000f00 */
[----:B------:R-:W-:Y:S06]  /*02c0*/  @!P0 BRA `(.L_x_56) ;  /* 0x0000000000448947 */ /* 0x000fec0003800000 */
[----:B------:R-:W-:-:S13]  /*02d0*/  FSETP.GEU.FTZ.AND P0, PT, R0, RZ, PT ;  /* 0x000000ff0000720b */ /* 0x000fda0003f1e000 */
[----:B------:R-:W-:Y:S01]  /*02e0*/  @!P0 IMAD.MOV.U32 R3, RZ, RZ, 0x7fffffff ;  /* 0x7fffffffff038424 */ /* 0x000fe200078e00ff */
[----:B------:R-:W-:Y:S06]  /*02f0*/  @!P0 BRA `(.L_x_56) ;  /* 0x0000000000388947 */ /* 0x000fec0003800000 */
[----:B------:R-:W-:-:S13]  /*0300*/  FSETP.GTU.FTZ.AND P0, PT, |R0|, +INF , PT ;  /* 0x7f8000000000780b */ /* 0x000fda0003f1c200 */
[----:B------:R-:W-:Y:S01]  /*0310*/  @P0 FADD.FTZ R3, R0, 1 ;  /* 0x3f80000000030421 */ /* 0x000fe20000010000 */
[----:B------:R-:W-:Y:S06]  /*0320*/  @P0 BRA `(.L_x_56) ;  /* 0x00000000002c0947 */ /* 0x000fec0003800000 */
[----:B------:R-:W-:-:S13]  /*0330*/  FSETP.NEU.FTZ.AND P0, PT, |R0|, +INF , PT ;  /* 0x7f8000000000780b */ /* 0x000fda0003f1d200 */
[----:B------:R-:W-:Y:S01]  /*0340*/  @!P0 IMAD.MOV.U32 R3, RZ, RZ, R0 ;  /* 0x000000ffff038224 */ /* 0x000fe200078e0000 */
[----:B------:R-:W-:Y:S06]  /*0350*/  @!P0 BRA `(.L_x_56) ;  /* 0x0000000000208947 */ /* 0x000fec0003800000 */
[----:B------:R-:W-:-:S04]  /*0360*/  FFMA R0, R0, 1.84467440737095516160e+19, RZ ;  /* 0x5f80000000007823 */ /* 0x000fc800000000ff */
[----:B------:R-:W0:Y:S02]  /*0370*/  MUFU.RSQ R3, R0 ;  /* 0x0000000000037308 */ /* 0x000e240000001400 */
[----:B0-----:R-:W-:Y:S01]  /*0380*/  FMUL.FTZ R5, R0, R3 ;  /* 0x0000000300057220 */ /* 0x001fe20000410000 */
[----:B------:R-:W-:-:S03]  /*0390*/  FMUL.FTZ R3, R3, 0.5 ;  /* 0x3f00000003037820 */ /* 0x000fc60000410000 */
[----:B------:R-:W-:-:S04]  /*03a0*/  FADD.FTZ R4, -R5, -RZ ;  /* 0x800000ff05047221 */ /* 0x000fc80000010100 */
[----:B------:R-:W-:-:S04]  /*03b0*/  FFMA R4, R5, R4, R0 ;  /* 0x0000000405047223 */ /* 0x000fc80000000000 */
[----:B------:R-:W-:-:S04]  /*03c0*/  FFMA R3, R4, R3, R5 ;  /* 0x0000000304037223 */ /* 0x000fc80000000005 */
[----:B------:R-:W-:-:S07]  /*03d0*/  FMUL.FTZ R3, R3, 2.3283064365386962891e-10 ;  /* 0x2f80000003037820 */ /* 0x000fce0000410000 */
.L_x_56:
[----:B------:R-:W-:Y:S02]  /*03e0*/  HFMA2 R5, -RZ, RZ, 0, 0 ;  /* 0x00000000ff057431 */ /* 0x000fe400000001ff */
[----:B------:R-:W-:-:S04]  /*03f0*/  IMAD.MOV.U32 R4, RZ, RZ, R6 ;  /* 0x000000ffff047224 */ /* 0x000fc800078e0006 */
[----:B------:R-:W-:Y:S05]  /*0400*/  RET.REL.NODEC R4 `(_Z15InitParams2CudaPfii) ;  /* 0xfffffff804fc7950 */ /* 0x000fea0003c3ffff */
        .weak           $__internal_4_$__cuda_sm3x_div_rn_noftz_f32_slowpath
        .type           $__internal_4_$__cuda_sm3x_div_rn_noftz_f32_slowpath,@function
        .size           $__internal_4_$__cuda_sm3x_div_rn_noftz_f32_slowpath,(.L_x_82 - $__internal_4_$__cuda_sm3x_div_rn_noftz_f32_slowpath)
$__internal_4_$__cuda_sm3x_div_rn_noftz_f32_slowpath:
[--C-:B------:R-:W-:Y:S01]  /*0410*/  SHF.R.U32.HI R0, RZ, 0x17, R3.reuse ;  /* 0x00000017ff007819 */ /* 0x100fe20000011603 */
[----:B------:R-:W-:-:S03]  /*0420*/  IMAD.MOV.U32 R6, RZ, RZ, R3 ;  /* 0x000000ffff067224 */ /* 0x000fc600078e0003 */
[----:B------:R-:W-:-:S05]  /*0430*/  LOP3.LUT R5, R0, 0xff, RZ, 0xc0, !PT ;  /* 0x000000ff00057812 */ /* 0x000fca00078ec0ff */
[----:B------:R-:W-:-:S05]  /*0440*/  VIADD R7, R5, 0xffffffff ;  /* 0xffffffff05077836 */ /* 0x000fca0000000000 */
[----:B------:R-:W-:-:S13]  /*0450*/  ISETP.GT.U32.AND P0, PT, R7, 0xfd, PT ;  /* 0x000000fd0700780c */ /* 0x000fda0003f04070 */
[----:B------:R-:W-:Y:S01]  /*0460*/  @!P0 IMAD.MOV.U32 R8, RZ, RZ, RZ ;  /* 0x000000ffff088224 */ /* 0x000fe200078e00ff */
[----:B------:R-:W-:Y:S06]  /*0470*/  @!P0 BRA `(.L_x_57) ;  /* 0x0000000000408947 */ /* 0x000fec0003800000 */
[----:B------:R-:W-:Y:S02]  /*0480*/  FSETP.GTU.FTZ.AND P0, PT, |R3|, +INF , PT ;  /* 0x7f8000000300780b */ /* 0x000fe40003f1c200 */
[----:B------:R-:W-:-:S11]  /*0490*/  MOV R0, R3 ;  /* 0x0000000300007202 */ /* 0x000fd60000000f00 */
[----:B------:R-:W-:Y:S05]  /*04a0*/  @P0 BRA `(.L_x_58) ;  /* 0x0000000400280947 */ /* 0x000fea0003800000 */
[----:B------:R-:W-:-:S05]  /*04b0*/  IMAD.MOV.U32 R3, RZ, RZ, 0x40000000 ;  /* 0x40000000ff037424 */ /* 0x000fca00078e00ff */
[----:B------:R-:W-:-:S13]  /*04c0*/  LOP3.LUT P0, RZ, R6, 0x7fffffff, R3, 0xc8, !PT ;  /* 0x7fffffff06ff7812 */ /* 0x000fda000780c803 */
[----:B------:R-:W-:Y:S05]  /*04d0*/  @!P0 BRA `(.L_x_59) ;  /* 0x0000000400148947 */ /* 0x000fea0003800000 */
[----:B------:R-:W-:Y:S02]  /*04e0*/  FSETP.NEU.FTZ.AND P0, PT, |R0|, +INF , PT ;  /* 0x7f8000000000780b */ /* 0x000fe40003f1d200 */
[----:B------:R-:W-:-:S04]  /*04f0*/  LOP3.LUT P1, RZ, R3, 0x7fffffff, RZ, 0xc0, !PT ;  /* 0x7fffffff03ff7812 */ /* 0x000fc8000782c0ff */
[----:B------:R-:W-:-:S13]  /*0500*/  PLOP3.LUT P0, PT, P0, P1, PT, 0x2f, 0xf2 ;  /* 0x0000000000f2781c */ /* 0x000fda0000702577 */
[----:B------:R-:W-:Y:S05]  /*0510*/  @P0 BRA `(.L_x_60) ;  /* 0x0000000000fc0947 */ /* 0x000fea0003800000 */
[----:B------:R-:W-:-:S13]  /*0520*/  LOP3.LUT P0, RZ, R6, 0x7fffffff, RZ, 0xc0, !PT ;  /* 0x7fffffff06ff7812 */ /* 0x000fda000780c0ff */
[----:B------:R-:W-:Y:S05]  /*0530*/  @!P0 BRA `(.L_x_61) ;  /* 0x0000000000e88947 */ /* 0x000fea0003800000 */
[----:B------:R-:W-:Y:S01]  /*0540*/  ISETP.GE.AND P0, PT, R7, RZ, PT ;  /* 0x000000ff0700720c */ /* 0x000fe20003f06270 */
[----:B------:R-:W-:-:S12]  /*0550*/  IMAD.MOV.U32 R8, RZ, RZ, RZ ;  /* 0x000000ffff087224 */ /* 0x000fd800078e00ff */
[----:B------:R-:W-:Y:S01]  /*0560*/  @!P0 FFMA R6, R0, 1.84467440737095516160e+19, RZ ;  /* 0x5f80000000068823 */ /* 0x000fe200000000ff */
[----:B------:R-:W-:-:S07]  /*0570*/  @!P0 VIADD R8, R8, 0x40 ;  /* 0x0000004008088836 */ /* 0x000fce0000000000 */
.L_x_57:
[----:B------:R-:W-:Y:S01]  /*0580*/  LEA R3, R5, 0xc0800000, 0x17 ;  /* 0xc080000005037811 */ /* 0x000fe200078eb8ff */
[----:B------:R-:W-:Y:S01]  /*0590*/  UMOV UR4, 0x40000000 ;  /* 0x4000000000047882 */ /* 0x000fe20000000000 */
[----:B------:R-:W-:Y:S01]  /*05a0*/  IADD3 R5, PT, PT, R8, 0x80, -R5 ;  /* 0x0000008008057810 */ /* 0x000fe20007ffe805 */
[----:B------:R-:W-:Y:S01]  /*05b0*/  UIADD3 UR4, UPT, UPT, UR4, -0x800000, URZ ;  /* 0xff80000004047890 */ /* 0x000fe2000fffe0ff */
[----:B------:R-:W-:-:S04]  /*05c0*/  IADD3 R3, PT, PT, -R3, R6, RZ ;  /* 0x0000000603037210 */ /* 0x000fc80007ffe1ff */
[----:B------:R-:W0:Y:S01]  /*05d0*/  MUFU.RCP R0, R3 ;  /* 0x0000000300007308 */ /* 0x000e220000001000 */
[----:B------:R-:W-:-:S04]  /*05e0*/  FADD.FTZ R7, -R3, -RZ ;  /* 0x800000ff03077221 */ /* 0x000fc80000010100 */
[----:B0-----:R-:W-:-:S04]  /*05f0*/  FFMA R9, R0, R7, 1 ;  /* 0x3f80000000097423 */ /* 0x001fc80000000007 */
[----:B------:R-:W-:-:S04]  /*0600*/  FFMA R0, R0, R9, R0 ;  /* 0x0000000900007223 */ /* 0x000fc80000000000 */
[----:B------:R-:W-:-:S04]  /*0610*/  FFMA R6, R0, UR4, RZ ;  /* 0x0000000400067c23 */ /* 0x000fc800080000ff */
[----:B------:R-:W-:-:S04]  /*0620*/  FFMA R9, R7, R6, UR4 ;  /* 0x0000000407097e23 */ /* 0x000fc80008000006 */
[----:B------:R-:W-:-:S04]  /*0630*/  FFMA R9, R0, R9, R6 ;  /* 0x0000000900097223 */ /* 0x000fc80000000006 */
[----:B------:R-:W-:-:S04]  /*0640*/  FFMA R10, R7, R9, UR4 ;  /* 0x00000004070a7e23 */ /* 0x000fc80008000009 */
        /* <DEDUP_REMOVED lines=15> */
[C---:B------:R-:W-:Y:S02]  /*0740*/  IADD3 R8, PT, PT, R7.reuse, 0x20, RZ ;  /* 0x0000002007087810 */ /* 0x040fe40007ffe0ff */
[----:B------:R-:W-:Y:S02]  /*0750*/  ISETP.NE.AND P2, PT, R7, RZ, PT ;  /* 0x000000ff0700720c */ /* 0x000fe40003f45270 */
[----:B------:R-:W-:Y:S01]  /*0760*/  LOP3.LUT R5, R3, 0x7fffff, RZ, 0xc0, !PT ;  /* 0x007fffff03057812 */ /* 0x000fe200078ec0ff */
[CCC-:B------:R-:W-:Y:S01]  /*0770*/  FFMA.RP R3, R0.reuse, R10.reuse, R9.reuse ;  /* 0x0000000a00037223 */ /* 0x1c0fe20000008009 */
[----:B------:R-:W-:Y:S01]  /*0780*/  FFMA.RM R0, R0, R10, R9 ;  /* 0x0000000a00007223 */ /* 0x000fe20000004009 */
[----:B------:R-:W-:Y:S01]  /*0790*/  ISETP.NE.AND P1, PT, R7, RZ, PT ;  /* 0x000000ff0700720c */ /* 0x000fe20003f25270 */
[----:B------:R-:W-:Y:S01]  /*07a0*/  IMAD.MOV R7, RZ, RZ, -R7 ;  /* 0x000000ffff077224 */ /* 0x000fe200078e0a07 */
[----:B------:R-:W-:-:S02]  /*07b0*/  LOP3.LUT R5, R5, 0x800000, RZ, 0xfc, !PT ;  /* 0x0080000005057812 */ /* 0x000fc400078efcff */
[----:B------:R-:W-:Y:S02]  /*07c0*/  FSETP.NEU.FTZ.AND P0, PT, R3, R0, PT ;  /* 0x000000000300720b */ /* 0x000fe40003f1d000 */
[----:B------:R-:W-:Y:S02]  /*07d0*/  SHF.L.U32 R8, R5, R8, RZ ;  /* 0x0000000805087219 */ /* 0x000fe400000006ff */
        /* <DEDUP_REMOVED lines=11> */
.L_x_63:
[----:B------:R-:W-:-:S04]  /*0890*/  LOP3.LUT R6, R6, 0x80000000, RZ, 0xc0, !PT ;  /* 0x8000000006067812 */ /* 0x000fc800078ec0ff */
[----:B------:R-:W-:Y:S01]  /*08a0*/  LOP3.LUT R6, R6, 0x7f800000, RZ, 0xfc, !PT ;  /* 0x7f80000006067812 */ /* 0x000fe200078efcff */
[----:B------:R-:W-:Y:S06]  /*08b0*/  BRA `(.L_x_64) ;  /* 0x0000000000287947 */ /* 0x000fec0003800000 */
.L_x_62:
[----:B------:R-:W-:Y:S01]  /*08c0*/  LEA R6, R5, R6, 0x17 ;  /* 0x0000000605067211 */ /* 0x000fe200078eb8ff */
[----:B------:R-:W-:Y:S06]  /*08d0*/  BRA `(.L_x_64) ;  /* 0x0000000000207947 */ /* 0x000fec0003800000 */
.L_x_61:
[----:B------:R-:W-:-:S04]  /*08e0*/  LOP3.LUT R6, R6, 0x80000000, R3, 0x48, !PT ;  /* 0x8000000006067812 */ /* 0x000fc800078e4803 */
[----:B------:R-:W-:Y:S01]  /*08f0*/  LOP3.LUT R6, R6, 0x7f800000, RZ, 0xfc, !PT ;  /* 0x7f80000006067812 */ /* 0x000fe200078efcff */
[----:B------:R-:W-:Y:S06]  /*0900*/  BRA `(.L_x_64) ;  /* 0x0000000000147947 */ /* 0x000fec0003800000 */
.L_x_60:
[----:B------:R-:W-:Y:S01]  /*0910*/  LOP3.LUT R6, R6, 0x80000000, R3, 0x48, !PT ;  /* 0x8000000006067812 */ /* 0x000fe200078e4803 */
[----:B------:R-:W-:Y:S06]  /*0920*/  BRA `(.L_x_64) ;  /* 0x00000000000c7947 */ /* 0x000fec0003800000 */
.L_x_59:
[----:B------:R-:W0:Y:S01]  /*0930*/  MUFU.RSQ R6, -QNAN ;  /* 0xffc0000000067908 */ /* 0x000e220000001400 */
[----:B------:R-:W-:Y:S05]  /*0940*/  BRA `(.L_x_64) ;  /* 0x0000000000047947 */ /* 0x000fea0003800000 */
.L_x_58:
[----:B------:R-:W-:-:S07]  /*0950*/  FADD.FTZ R6, R0, 2 ;  /* 0x4000000000067421 */ /* 0x000fce0000010000 */
.L_x_64:
[----:B------:R-:W-:-:S04]  /*0960*/  IMAD.MOV.U32 R5, RZ, RZ, 0x0 ;  /* 0x00000000ff057424 */ /* 0x000fc800078e00ff */
[----:B0-----:R-:W-:Y:S05]  /*0970*/  RET.REL.NODEC R4 `(_Z15InitParams2CudaPfii) ;  /* 0xfffffff404a07950 */ /* 0x001fea0003c3ffff */
.L_x_65:
        /* <DEDUP_REMOVED lines=16> */
.L_x_82:


//--------------------- .text._Z16ReluBackwardCudaiPKfS0_Pf --------------------------
	.section	.text._Z16ReluBackwardCudaiPKfS0_Pf,"ax",@progbits
	.align	128
        .global         _Z16ReluBackwardCudaiPKfS0_Pf
        .type           _Z16ReluBackwardCudaiPKfS0_Pf,@function
        .size           _Z16ReluBackwardCudaiPKfS0_Pf,(.L_x_91 - _Z16ReluBackwardCudaiPKfS0_Pf)
        .other          _Z16ReluBackwardCudaiPKfS0_Pf,@"STO_CUDA_ENTRY STV_DEFAULT"
_Z16ReluBackwardCudaiPKfS0_Pf:
.text._Z16ReluBackwardCudaiPKfS0_Pf:
        /* <DEDUP_REMOVED lines=12> */
[----:B--2---:R-:W-:-:S13]  /*00c0*/  FSETP.GT.AND P0, PT, R2, RZ, PT ;  /* 0x000000ff0200720b */ /* 0x004fda0003f04000 */
[----:B------:R-:W-:Y:S05]  /*00d0*/  @!P0 BRA `(.L_x_66) ;  /* 0x00000000001c8947 */ /* 0x000fea0003800000 */
[----:B------:R-:W0:Y:S08]  /*00e0*/  LDC.64 R2, c[0x0][0x388] ;  /* 0x0000e200ff027b82 */ /* 0x000e300000000a00 */
[----:B------:R-:W1:Y:S01]  /*00f0*/  LDC.64 R4, c[0x0][0x398] ;  /* 0x0000e600ff047b82 */ /* 0x000e620000000a00 */
[----:B0-----:R-:W-:-:S06]  /*0100*/  IMAD.WIDE R2, R7, 0x4, R2 ;  /* 0x0000000407027825 */ /* 0x001fcc00078e0202 */
[----:B------:R-:W2:Y:S01]  /*0110*/  LDG.E R3, desc[UR4][R2.64] ;  /* 0x0000000402037981 */ /* 0x000ea2000c1e1900 */
[----:B-1----:R-:W-:-:S05]  /*0120*/  IMAD.WIDE R4, R7, 0x4, R4 ;  /* 0x0000000407047825 */ /* 0x002fca00078e0204 */
[----:B--2---:R-:W-:Y:S01]  /*0130*/  STG.E desc[UR4][R4.64], R3 ;  /* 0x0000000304007986 */ /* 0x004fe2000c101904 */
[----:B------:R-:W-:Y:S05]  /*0140*/  EXIT ;  /* 0x000000000000794d */ /* 0x000fea0003800000 */
.L_x_66:
[----:B------:R-:W0:Y:S02]  /*0150*/  LDC.64 R2, c[0x0][0x398] ;  /* 0x0000e600ff027b82 */ /* 0x000e240000000a00 */
[----:B0-----:R-:W-:-:S05]  /*0160*/  IMAD.WIDE R2, R7, 0x4, R2 ;  /* 0x0000000407027825 */ /* 0x001fca00078e0202 */
[----:B------:R-:W-:Y:S01]  /*0170*/  STG.E desc[UR4][R2.64], RZ ;  /* 0x000000ff02007986 */ /* 0x000fe2000c101904 */
[----:B------:R-:W-:Y:S05]  /*0180*/  EXIT ;  /* 0x000000000000794d */ /* 0x000fea0003800000 */
.L_x_67:
        /* <DEDUP_REMOVED lines=15> */
.L_x_91:


//--------------------- .text._Z19SigmoidBackwardCudaiPKfS0_Pf --------------------------
	.section	.text._Z19SigmoidBackwardCudaiPKfS0_Pf,"ax",@progbits
	.align	128
        .global         _Z19SigmoidBackwardCudaiPKfS0_Pf
        .type           _Z19SigmoidBackwardCudaiPKfS0_Pf,@function
        .size           _Z19SigmoidBackwardCudaiPKfS0_Pf,(.L_x_92 - _Z19SigmoidBackwardCudaiPKfS0_Pf)
        .other          _Z19SigmoidBackwardCudaiPKfS0_Pf,@"STO_CUDA_ENTRY STV_DEFAULT"
_Z19SigmoidBackwardCudaiPKfS0_Pf:
.text._Z19SigmoidBackwardCudaiPKfS0_Pf:
        /* <DEDUP_REMOVED lines=10> */
[----:B------:R-:W2:Y:S08]  /*00a0*/  LDC.64 R2, c[0x0][0x388] ;  /* 0x0000e200ff027b82 */ /* 0x000eb00000000a00 */
[----:B------:R-:W3:Y:S01]  /*00b0*/  LDC.64 R6, c[0x0][0x398] ;  /* 0x0000e600ff067b82 */ /* 0x000ee20000000a00 */
[----:B0-----:R-:W-:-:S06]  /*00c0*/  IMAD.WIDE R4, R9, 0x4, R4 ;  /* 0x0000000409047825 */ /* 0x001fcc00078e0204 */
[----:B-1----:R-:W4:Y:S01]  /*00d0*/  LDG.E R4, desc[UR4][R4.64] ;  /* 0x0000000404047981 */ /* 0x002f22000c1e1900 */
[----:B--2---:R-:W-:-:S06]  /*00e0*/  IMAD.WIDE R2, R9, 0x4, R2 ;  /* 0x0000000409027825 */ /* 0x004fcc00078e0202 */
[----:B------:R-:W2:Y:S01]  /*00f0*/  LDG.E R2, desc[UR4][R2.64] ;  /* 0x0000000402027981 */ /* 0x000ea2000c1e1900 */
[----:B---3--:R-:W-:-:S04]  /*0100*/  IMAD.WIDE R6, R9, 0x4, R6 ;  /* 0x0000000409067825 */ /* 0x008fc800078e0206 */
[----:B----4-:R-:W-:-:S04]  /*0110*/  FADD R11, -R4, 1 ;  /* 0x3f800000040b7421 */ /* 0x010fc80000000100 */
[----:B------:R-:W-:-:S04]  /*0120*/  FMUL R11, R4, R11 ;  /* 0x0000000b040b7220 */ /* 0x000fc80000400000 */
[----:B--2---:R-:W-:-:S05]  /*0130*/  FMUL R11, R2, R11 ;  /* 0x0000000b020b7220 */ /* 0x004fca0000400000 */
[----:B------:R-:W-:Y:S01]  /*0140*/  STG.E desc[UR4][R6.64], R11 ;  /* 0x0000000b06007986 */ /* 0x000fe2000c101904 */
[----:B------:R-:W-:Y:S05]  /*0150*/  EXIT ;  /* 0x000000000000794d */ /* 0x000fea0003800000 */
.L_x_68:
        /* <DEDUP_REMOVED lines=10> */
.L_x_92:


//--------------------- .text._Z8ReluCudaPKfiPf   --------------------------
	.section	.text._Z8ReluCudaPKfiPf,"ax",@progbits
	.align	128
        .global         _Z8ReluCudaPKfiPf
        .type           _Z8ReluCudaPKfiPf,@function
        .size           _Z8ReluCudaPKfiPf,(.L_x_93 - _Z8ReluCudaPKfiPf)
        .other          _Z8ReluCudaPKfiPf,@"STO_CUDA_ENTRY STV_DEFAULT"
_Z8ReluCudaPKfiPf:
.text._Z8ReluCudaPKfiPf:
        /* <DEDUP_REMOVED lines=11> */
[----:B0-----:R-:W-:-:S06]  /*00b0*/  IMAD.WIDE R2, R7, 0x4, R2 ;  /* 0x0000000407027825 */ /* 0x001fcc00078e0202 */
[----:B-1----:R-:W3:Y:S01]  /*00c0*/  LDG.E R2, desc[UR4][R2.64] ;  /* 0x0000000402027981 */ /* 0x002ee2000c1e1900 */
[----:B--2---:R-:W-:Y:S01]  /*00d0*/  IMAD.WIDE R4, R7, 0x4, R4 ;  /* 0x0000000407047825 */ /* 0x004fe200078e0204 */
[----:B---3--:R-:W-:-:S05]  /*00e0*/  FMNMX R7, RZ, R2, !PT ;  /* 0x00000002ff077209 */ /* 0x008fca0007800000 */
[----:B------:R-:W-:Y:S01]  /*00f0*/  STG.E desc[UR4][R4.64], R7 ;  /* 0x0000000704007986 */ /* 0x000fe2000c101904 */
[----:B------:R-:W-:Y:S05]  /*0100*/  EXIT ;  /* 0x000000000000794d */ /* 0x000fea0003800000 */
.L_x_69:
        /* <DEDUP_REMOVED lines=15> */
.L_x_93:


//--------------------- .text._Z11SigmoidCudaPKfiPf --------------------------
	.section	.text._Z11SigmoidCudaPKfiPf,"ax",@progbits
	.align	128
        .global         _Z11SigmoidCudaPKfiPf
        .type           _Z11SigmoidCudaPKfiPf,@function
        .size           _Z11SigmoidCudaPKfiPf,(.L_x_83 - _Z11SigmoidCudaPKfiPf)
        .other          _Z11SigmoidCudaPKfiPf,@"STO_CUDA_ENTRY STV_DEFAULT"
_Z11SigmoidCudaPKfiPf:
.text._Z11SigmoidCudaPKfiPf:
        /* <DEDUP_REMOVED lines=11> */
[----:B-1----:R-:W2:Y:S01]  /*00b0*/  LDG.E R4, desc[UR4][R4.64] ;  /* 0x0000000404047981 */ /* 0x002ea2000c1e1900 */
[----:B------:R-:W-:Y:S01]  /*00c0*/  IMAD.MOV.U32 R7, RZ, RZ, 0x3bbb989d ;  /* 0x3bbb989dff077424 */ /* 0x000fe200078e00ff */
[----:B------:R-:W-:Y:S01]  /*00d0*/  BSSY.RECONVERGENT B0, `(.L_x_70) ;  /* 0x0000015000007945 */ /* 0x000fe20003800200 */
[----:B------:R-:W-:Y:S02]  /*00e0*/  IMAD.MOV.U32 R9, RZ, RZ, 0x437c0000 ;  /* 0x437c0000ff097424 */ /* 0x000fe400078e00ff */
[----:B--2---:R-:W-:-:S04]  /*00f0*/  FFMA.SAT R0, R4, -R7, 0.5 ;  /* 0x3f00000004007423 */ /* 0x004fc80000002807 */
[----:B------:R-:W-:-:S04]  /*0100*/  FFMA.RM R0, R0, R9, 12582913 ;  /* 0x4b40000100007423 */ /* 0x000fc80000004009 */
[C---:B------:R-:W-:Y:S01]  /*0110*/  FADD R7, R0.reuse, -12583039 ;  /* 0xcb40007f00077421 */ /* 0x040fe20000000000 */
[----:B------:R-:W-:-:S03]  /*0120*/  SHF.L.U32 R0, R0, 0x17, RZ ;  /* 0x0000001700007819 */ /* 0x000fc600000006ff */
[----:B------:R-:W-:-:S04]  /*0130*/  FFMA R7, R4, -1.4426950216293334961, -R7 ;  /* 0xbfb8aa3b04077823 */ /* 0x000fc80000000807 */
[----:B------:R-:W-:-:S06]  /*0140*/  FFMA R7, R4, -1.925963033500011079e-08, R7 ;  /* 0xb2a5706004077823 */ /* 0x000fcc0000000007 */
[----:B------:R-:W0:Y:S02]  /*0150*/  MUFU.EX2 R7, R7 ;  /* 0x0000000700077308 */ /* 0x000e240000000800 */
[----:B0-----:R-:W-:-:S04]  /*0160*/  FFMA R0, R0, R7, 1 ;  /* 0x3f80000000007423 */ /* 0x001fc80000000007 */
[----:B------:R-:W-:-:S05]  /*0170*/  VIADD R2, R0, 0x1800000 ;  /* 0x0180000000027836 */ /* 0x000fca0000000000 */
[----:B------:R-:W-:-:S04]  /*0180*/  LOP3.LUT R2, R2, 0x7f800000, RZ, 0xc0, !PT ;  /* 0x7f80000002027812 */ /* 0x000fc800078ec0ff */
[----:B------:R-:W-:-:S13]  /*0190*/  ISETP.GT.U32.AND P0, PT, R2, 0x1ffffff, PT ;  /* 0x01ffffff0200780c */ /* 0x000fda0003f04070 */
[----:B------:R-:W-:Y:S05]  /*01a0*/  @P0 BRA `(.L_x_71) ;  /* 0x00000000000c0947 */ /* 0x000fea0003800000 */
[----:B------:R-:W-:-:S07]  /*01b0*/  MOV R4, 0x1d0 ;  /* 0x000001d000047802 */ /* 0x000fce0000000f00 */
[----:B------:R-:W-:Y:S05]  /*01c0*/  CALL.REL.NOINC `($__internal_5_$__cuda_sm20_rcp_rn_f32_slowpath) ;  /* 0x0000000000287944 */ /* 0x000fea0003c00000 */
[----:B------:R-:W-:Y:S05]  /*01d0*/  BRA `(.L_x_72) ;  /* 0x0000000000107947 */ /* 0x000fea0003800000 */
.L_x_71:
[----:B------:R-:W0:Y:S02]  /*01e0*/  MUFU.RCP R7, R0 ;  /* 0x0000000000077308 */ /* 0x000e240000001000 */
[----:B0-----:R-:W-:-:S04]  /*01f0*/  FFMA R2, R0, R7, -1 ;  /* 0xbf80000000027423 */ /* 0x001fc80000000007 */
[----:B------:R-:W-:-:S04]  /*0200*/  FADD.FTZ R2, -R2, -RZ ;  /* 0x800000ff02027221 */ /* 0x000fc80000010100 */
[----:B------:R-:W-:-:S07]  /*0210*/  FFMA R7, R7, R2, R7 ;  /* 0x0000000207077223 */ /* 0x000fce0000000007 */
.L_x_72:
[----:B------:R-:W-:Y:S05]  /*0220*/  BSYNC.RECONVERGENT B0 ;  /* 0x0000000000007941 */ /* 0x000fea0003800200 */
.L_x_70:
[----:B------:R-:W0:Y:S02]  /*0230*/  LDC.64 R4, c[0x0][0x390] ;  /* 0x0000e400ff047b82 */ /* 0x000e240000000a00 */
[----:B0-----:R-:W-:-:S05]  /*0240*/  IMAD.WIDE R2, R3, 0x4, R4 ;  /* 0x0000000403027825 */ /* 0x001fca00078e0204 */
[----:B------:R-:W-:Y:S01]  /*0250*/  STG.E desc[UR4][R2.64], R7 ;  /* 0x0000000702007986 */ /* 0x000fe2000c101904 */
[----:B------:R-:W-:Y:S05]  /*0260*/  EXIT ;  /* 0x000000000000794d */ /* 0x000fea0003800000 */
        .weak           $__internal_5_$__cuda_sm20_rcp_rn_f32_slowpath
        .type           $__internal_5_$__cuda_sm20_rcp_rn_f32_slowpath,@function
        .size           $__internal_5_$__cuda_sm20_rcp_rn_f32_slowpath,(.L_x_83 - $__internal_5_$__cuda_sm20_rcp_rn_f32_slowpath)
$__internal_5_$__cuda_sm20_rcp_rn_f32_slowpath:
[----:B------:R-:W-:Y:S01]  /*0270*/  IMAD.SHL.U32 R2, R0, 0x2, RZ ;  /* 0x0000000200027824 */ /* 0x000fe200078e00ff */
[----:B------:R-:W-:Y:S04]  /*0280*/  BSSY.RECONVERGENT B1, `(.L_x_73) ;  /* 0x0000030000017945 */ /* 0x000fe80003800200 */
[----:B------:R-:W-:-:S04]  /*0290*/  SHF.R.U32.HI R2, RZ, 0x18, R2 ;  /* 0x00000018ff027819 */ /* 0x000fc80000011602 */
[----:B------:R-:W-:-:S13]  /*02a0*/  ISETP.NE.U32.AND P0, PT, R2, RZ, PT ;  /* 0x000000ff0200720c */ /* 0x000fda0003f05070 */
[----:B------:R-:W-:Y:S05]  /*02b0*/  @P0 BRA `(.L_x_74) ;  /* 0x0000000000280947 */ /* 0x000fea0003800000 */
[----:B------:R-:W-:-:S04]  /*02c0*/  SHF.L.U32 R2, R0, 0x1, RZ ;  /* 0x0000000100027819 */ /* 0x000fc800000006ff */
[----:B------:R-:W-:-:S13]  /*02d0*/  ISETP.NE.AND P0, PT, R2, RZ, PT ;  /* 0x000000ff0200720c */ /* 0x000fda0003f05270 */
[----:B------:R-:W-:Y:S01]  /*02e0*/  @P0 FFMA R6, R0, 1.84467440737095516160e+19, RZ ;  /* 0x5f80000000060823 */ /* 0x000fe200000000ff */
[----:B------:R-:W-:Y:S08]  /*02f0*/  @!P0 MUFU.RCP R5, R0 ;  /* 0x0000000000058308 */ /* 0x000ff00000001000 */
[----:B------:R-:W0:Y:S02]  /*0300*/  @P0 MUFU.RCP R7, R6 ;  /* 0x0000000600070308 */ /* 0x000e240000001000 */
[----:B0-----:R-:W-:-:S04]  /*0310*/  @P0 FFMA R2, R6, R7, -1 ;  /* 0xbf80000006020423 */ /* 0x001fc80000000007 */
[----:B------:R-:W-:-:S04]  /*0320*/  @P0 FADD.FTZ R2, -R2, -RZ ;  /* 0x800000ff02020221 */ /* 0x000fc80000010100 */
[----:B------:R-:W-:-:S04]  /*0330*/  @P0 FFMA R2, R7, R2, R7 ;  /* 0x0000000207020223 */ /* 0x000fc80000000007 */
[----:B------:R-:W-:Y:S01]  /*0340*/  @P0 FFMA R5, R2, 1.84467440737095516160e+19, RZ ;  /* 0x5f80000002050823 */ /* 0x000fe200000000ff */
[----:B------:R-:W-:Y:S06]  /*0350*/  BRA `(.L_x_75) ;  /* 0x0000000000887947 */ /* 0x000fec0003800000 */
.L_x_74:
[----:B------:R-:W-:-:S05]  /*0360*/  VIADD R5, R2, 0xffffff03 ;  /* 0xffffff0302057836 */ /* 0x000fca0000000000 */
[----:B------:R-:W-:-:S13]  /*0370*/  ISETP.GT.U32.AND P0, PT, R5, 0x1, PT ;  /* 0x000000010500780c */ /* 0x000fda0003f04070 */
[----:B------:R-:W-:Y:S05]  /*0380*/  @P0 BRA `(.L_x_76) ;  /* 0x0000000000780947 */ /* 0x000fea0003800000 */
[----:B------:R-:W-:Y:S01]  /*0390*/  LOP3.LUT R6, R0, 0x7fffff, RZ, 0xc0, !PT ;  /* 0x007fffff00067812 */ /* 0x000fe200078ec0ff */
[----:B------:R-:W-:-:S03]  /*03a0*/  IMAD.MOV.U32 R10, RZ, RZ, 0x3 ;  /* 0x00000003ff0a7424 */ /* 0x000fc600078e00ff */
[----:B------:R-:W-:Y:S02]  /*03b0*/  LOP3.LUT R6, R6, 0x3f800000, RZ, 0xfc, !PT ;  /* 0x3f80000006067812 */ /* 0x000fe400078efcff */
[----:B------:R-:W-:Y:S02]  /*03c0*/  SHF.L.U32 R11, R10, R5, RZ ;  /* 0x000000050a0b7219 */ /* 0x000fe400000006ff */
[----:B------:R-:W0:Y:S02]  /*03d0*/  MUFU.RCP R7, R6 ;  /* 0x0000000600077308 */ /* 0x000e240000001000 */
[----:B0-----:R-:W-:-:S04]  /*03e0*/  FFMA R8, R6, R7, -1 ;  /* 0xbf80000006087423 */ /* 0x001fc80000000007 */
[----:B------:R-:W-:-:S04]  /*03f0*/  FADD.FTZ R8, -R8, -RZ ;  /* 0x800000ff08087221 */ /* 0x000fc80000010100 */
[CCC-:B------:R-:W-:Y:S01]  /*0400*/  FFMA.RM R9, R7.reuse, R8.reuse, R7.reuse ;  /* 0x0000000807097223 */ /* 0x1c0fe20000004007 */
[----:B------:R-:W-:-:S04]  /*0410*/  FFMA.RP R8, R7, R8, R7 ;  /* 0x0000000807087223 */ /* 0x000fc80000008007 */
[C---:B------:R-:W-:Y:S02]  /*0420*/  LOP3.LUT R7, R9.reuse, 0x7fffff, RZ, 0xc0, !PT ;  /* 0x007fffff09077812 */ /* 0x040fe400078ec0ff */
[----:B------:R-:W-:Y:S02]  /*0430*/  FSETP.NEU.FTZ.AND P0, PT, R9, R8, PT ;  /* 0x000000080900720b */ /* 0x000fe40003f1d000 */
[----:B------:R-:W-:Y:S02]  /*0440*/  LOP3.LUT R8, R7, 0x800000, RZ, 0xfc, !PT ;  /* 0x0080000007087812 */ /* 0x000fe400078efcff */
[----:B------:R-:W-:Y:S02]  /*0450*/  SEL R7, RZ, 0xffffffff, !P0 ;  /* 0xffffffffff077807 */ /* 0x000fe40004000000 */
[----:B------:R-:W-:Y:S02]  /*0460*/  LOP3.LUT R6, R11, R8, RZ, 0xc0, !PT ;  /* 0x000000080b067212 */ /* 0x000fe400078ec0ff */
[----:B------:R-:W-:-:S02]  /*0470*/  IADD3 R7, PT, PT, -R7, RZ, RZ ;  /* 0x000000ff07077210 */ /* 0x000fc40007ffe1ff */
[-C--:B------:R-:W-:Y:S02]  /*0480*/  SHF.R.U32.HI R6, RZ, R5.reuse, R6 ;  /* 0x00000005ff067219 */ /* 0x080fe40000011606 */
[----:B------:R-:W-:Y:S02]  /*0490*/  LOP3.LUT P1, RZ, R7, R5, R8, 0xf8, !PT ;  /* 0x0000000507ff7212 */ /* 0x000fe4000782f808 */
[C---:B------:R-:W-:Y:S02]  /*04a0*/  LOP3.LUT P0, RZ, R6.reuse, 0x1, RZ, 0xc0, !PT ;  /* 0x0000000106ff7812 */ /* 0x040fe4000780c0ff */
[----:B------:R-:W-:-:S04]  /*04b0*/  LOP3.LUT P2, RZ, R6, 0x2, RZ, 0xc0, !PT ;  /* 0x0000000206ff7812 */ /* 0x000fc8000784c0ff */
[----:B------:R-:W-:Y:S02]  /*04c0*/  PLOP3.LUT P0, PT, P0, P1, P2, 0xe0, 0x0 ;  /* 0x000000000000781c */ /* 0x000fe40000703c20 */
[----:B------:R-:W-:Y:S02]  /*04d0*/  LOP3.LUT P1, RZ, R0, 0x7fffff, RZ, 0xc0, !PT ;  /* 0x007fffff00ff7812 */ /* 0x000fe4000782c0ff */
[----:B------:R-:W-:-:S05]  /*04e0*/  SEL R5, RZ, 0x1, !P0 ;  /* 0x00000001ff057807 */ /* 0x000fca0004000000 */
[----:B------:R-:W-:-:S05]  /*04f0*/  IMAD.MOV R5, RZ, RZ, -R5 ;  /* 0x000000ffff057224 */ /* 0x000fca00078e0a05 */
[----:B------:R-:W-:Y:S02]  /*0500*/  ISETP.GE.AND P0, PT, R5, RZ, PT ;  /* 0x000000ff0500720c */ /* 0x000fe40003f06270 */
[----:B------:R-:W-:-:S04]  /*0510*/  IADD3 R5, PT, PT, R2, -0xfc, RZ ;  /* 0xffffff0402057810 */ /* 0x000fc80007ffe0ff */
[----:B------:R-:W-:-:S07]  /*0520*/  SHF.R.U32.HI R5, RZ, R5, R8 ;  /* 0x00000005ff057219 */ /* 0x000fce0000011608 */
[----:B------:R-:W-:-:S05]  /*0530*/  @!P0 VIADD R5, R5, 0x1 ;  /* 0x0000000105058836 */ /* 0x000fca0000000000 */
[----:B------:R-:W-:-:S04]  /*0540*/  @!P1 SHF.L.U32 R5, R5, 0x1, RZ ;  /* 0x0000000105059819 */ /* 0x000fc800000006ff */
[----:B------:R-:W-:Y:S01]  /*0550*/  LOP3.LUT R5, R5, 0x80000000, R0, 0xf8, !PT ;  /* 0x8000000005057812 */ /* 0x000fe200078ef800 */
[----:B------:R-:W-:Y:S06]  /*0560*/  BRA `(.L_x_75) ;  /* 0x0000000000047947 */ /* 0x000fec0003800000 */
.L_x_76:
[----:B------:R0:W1:Y:S02]  /*0570*/  MUFU.RCP R5, R0 ;  /* 0x0000000000057308 */ /* 0x0000640000001000 */
.L_x_75:
[----:B------:R-:W-:Y:S05]  /*0580*/  BSYNC.RECONVERGENT B1 ;  /* 0x0000000000017941 */ /* 0x000fea0003800200 */
.L_x_73:
[----:B-1----:R-:W-:Y:S02]  /*0590*/  IMAD.MOV.U32 R7, RZ, RZ, R5 ;  /* 0x000000ffff077224 */ /* 0x002fe400078e0005 */
[----:B------:R-:W-:-:S04]  /*05a0*/  HFMA2 R5, -RZ, RZ, 0, 0 ;  /* 0x00000000ff057431 */ /* 0x000fc800000001ff */
[----:B0-----:R-:W-:Y:S05]  /*05b0*/  RET.REL.NODEC R4 `(_Z11SigmoidCudaPKfiPf) ;  /* 0xfffffff804907950 */ /* 0x001fea0003c3ffff */
.L_x_77:
        /* <DEDUP_REMOVED lines=12> */
.L_x_83:


//--------------------- .nv.shared.reserved.0     --------------------------
	.section	.nv.shared.reserved.0,"aw",@nobits
	.weak		__nv_reservedSMEM_offset_0_alias
	.size		__nv_reservedSMEM_offset_0_alias, 0, 64
	.other		__nv_reservedSMEM_offset_0_alias,@"STO_CUDA_RESERVED_SHARED STV_DEFAULT"
__nv_reservedSMEM_offset_0_alias:
	.zero		0
	.zero		64


//--------------------- .nv.shared._Z16ComputeCostCuda2PKfPKiiPf --------------------------
	.section	.nv.shared._Z16ComputeCostCuda2PKfPKiiPf,"aw",@nobits
	.sectionflags	@""
	.align	4
.nv.shared._Z16ComputeCostCuda2PKfPKiiPf:
	.zero		1280


//--------------------- .nv.constant0._Z17UpdateParams3CudafiPKfPf --------------------------
	.section	.nv.constant0._Z17UpdateParams3CudafiPKfPf,"a",@progbits
	.sectionflags	@""
	.align	4
.nv.constant0._Z17UpdateParams3CudafiPKfPf:
	.zero		920


//--------------------- .nv.constant0._Z17UpdateParams2CudafiPKfPf --------------------------
	.section	.nv.constant0._Z17UpdateParams2CudafiPKfPf,"a",@progbits
	.sectionflags	@""
	.align	4
.nv.constant0._Z17UpdateParams2CudafiPKfPf:
	.zero		920


//--------------------- .nv.constant0._Z13BackwardCuda2iPKiPKfPf --------------------------
	.section	.nv.constant0._Z13BackwardCuda2iPKiPKfPf,"a",@progbits
	.sectionflags	@""
	.align	4
.nv.constant0._Z13BackwardCuda2iPKiPKfPf:
	.zero		928


//--------------------- .nv.constant0._Z16ComputeCostCuda3PKfPKiiPf --------------------------
	.section	.nv.constant0._Z16ComputeCostCuda3PKfPKiiPf,"a",@progbits
	.sectionflags	@""
	.align	4
.nv.constant0._Z16ComputeCostCuda3PKfPKiiPf:
	.zero		928


//--------------------- .nv.constant0._Z16ComputeCostCuda2PKfPKiiPf --------------------------
	.section	.nv.constant0._Z16ComputeCostCuda2PKfPKiiPf,"a",@progbits
	.sectionflags	@""
	.align	4
.nv.constant0._Z16ComputeCostCuda2PKfPKiiPf:
	.zero		928


//--------------------- .nv.constant0._Z11DropOutCudafiPfPKf --------------------------
	.section	.nv.constant0._Z11DropOutCudafiPfPKf,"a",@progbits
	.sectionflags	@""
	.align	4
.nv.constant0._Z11DropOutCudafiPfPKf:
	.zero		920


//--------------------- .nv.constant0._Z15InitParams2CudaPfii --------------------------
	.section	.nv.constant0._Z15InitParams2CudaPfii,"a",@progbits
	.sectionflags	@""
	.align	4
.nv.constant0._Z15InitParams2CudaPfii:
	.zero		912


//--------------------- .nv.constant0._Z16ReluBackwardCudaiPKfS0_Pf --------------------------
	.section	.nv.constant0._Z16ReluBackwardCudaiPKfS0_Pf,"a",@progbits
	.sectionflags	@""
	.align	4
.nv.constant0._Z16ReluBackwardCudaiPKfS0_Pf:
	.zero		928


//--------------------- .nv.constant0._Z19SigmoidBackwardCudaiPKfS0_Pf --------------------------
	.section	.nv.constant0._Z19SigmoidBackwardCudaiPKfS0_Pf,"a",@progbits
	.sectionflags	@""
	.align	4
.nv.constant0._Z19SigmoidBackwardCudaiPKfS0_Pf:
	.zero		928


//--------------------- .nv.constant0._Z8ReluCudaPKfiPf --------------------------
	.section	.nv.constant0._Z8ReluCudaPKfiPf,"a",@progbits
	.sectionflags	@""
	.align	4
.nv.constant0._Z8ReluCudaPKfiPf:
	.zero		920


//--------------------- .nv.constant0._Z11SigmoidCudaPKfiPf --------------------------
	.section	.nv.constant0._Z11SigmoidCudaPKfiPf,"a",@progbits
	.sectionflags	@""
	.align	4
.nv.constant0._Z11SigmoidCudaPKfiPf:
	.zero		920


//--------------------- SYMBOLS --------------------------

	.type		.nv.reservedSmem.offset0,@object
	.size		.nv.reservedSmem.offset0,0x4
	.type		.nv.reservedSmem.cap,@object
	.size		.nv.reservedSmem.cap,0x4
